// auto-generated by cutlass_sweep.fmha — config: {"arch": "sm_90", "direction": "fwd", "dtype": "fp16", "head_dim": 192, "mask": "residual", "schedule": "pingpong", "tile_kv": 64, "tile_q": 128}
#include "cutlass/cutlass.h"
#include "cute/tensor.hpp"
#include "cutlass/device_kernel.h"
#include "cutlass/kernel_hardware_info.h"
#include "88_hopper_fmha/collective/fmha_fusion.hpp"
#include "88_hopper_fmha/kernel/fmha_kernel_builder.hpp"

using namespace cute;
using Element = cutlass::half_t;
using TileShape = Shape<_128, _64, _192>;
using StrideQ = cute::tuple<int, _1, cute::tuple<int, int>>;
using StrideK = cute::tuple<int, _1, cute::tuple<int, int>>;
using StrideV = cute::tuple<int, cute::_1, cute::tuple<int, int>>;

using Kernel = typename cutlass::fmha::kernel::FmhaBuilder<
    Element, float, float,
    TileShape, StrideQ, StrideK, StrideV,
    cutlass::fmha::collective::ResidualFusion,
    cutlass::gemm::KernelTmaWarpSpecializedPingpong
  >::Kernel;

auto* _anchor = &cutlass::device_kernel<Kernel>;


// ===== COMPILED SASS (sm_90a) =====

	.target	sm_90a

	.elftype	@"ET_EXEC"


//--------------------- .note.nv.tkinfo           --------------------------
	.section	.note.nv.tkinfo,"",@"SHT_NOTE"
	.sectionflags	@"SHF_NOTE_NV_TKINFO"
	.tkinfo
        /*0018*/ 	.word	0x00000002
        /*0030*/ 	.string	""
        /*0030*/ 	.string	"ptxas"
        /*0030*/ 	.string	"Cuda compilation tools, release 13.0, V13.0.88"
        /*0030*/ 	.string	"Build cuda_13.0.r13.0/compiler.36424714_0"
        /*0030*/ 	.string	"-arch sm_90a -m 64 "



//--------------------- .note.nv.cuinfo           --------------------------
	.section	.note.nv.cuinfo,"",@"SHT_NOTE"
	.sectionflags	@"SHF_NOTE_NV_CUINFO"
        /*0018*/ 	.short	0x0002
        /*001a*/ 	.short	0x005a
        /*001c*/ 	.short	0x0082
	.zero		2


//--------------------- .nv.info                  --------------------------
	.section	.nv.info,"",@"SHT_CUDA_INFO"
	.align	4


	//----- nvinfo : EIATTR_REGCOUNT
	.align		4
        /*0000*/ 	.byte	0x04, 0x2f
        /*0002*/ 	.short	(.L_16 - .L_15)
	.align		4
.L_15:
        /*0004*/ 	.word	index@(_ZN7cutlass13device_kernelINS_4fmha6kernel28FmhaKernelTmaWarpSpecializedINS1_10collective30FmhaMainloopTmaWarpSpecializedINS_6half_tEffN4cute5tupleIJNS7_1CILi128EEENS9_ILi64EEENS9_ILi192EEEEEENS8_IJiNS9_ILi1EEENS8_IJiiEEEEEESG_SG_NS4_14ResidualFusionEJNS2_6OptionILNS2_3TagE0ENS9_ILb1EEEEENSI_ILSJ_2ESK_EEEEENS4_15FmhaFwdEpilogueIS6_fNS8_IJSB_SC_SB_EEEEENS2_23PersistentTileSchedulerEJSL_SM_EEEEEvNT_6ParamsE)
        /*0008*/ 	.word	0x000000a8


	//----- nvinfo : EIATTR_FRAME_SIZE
	.align		4
.L_16:
        /*000c*/ 	.byte	0x04, 0x11
        /*000e*/ 	.short	(.L_18 - .L_17)
	.align		4
.L_17:
        /*0010*/ 	.word	index@($__internal_0_$__cuda_sm20_rcp_rn_f32_slowpath)
        /*0014*/ 	.word	0x00000000


	//----- nvinfo : EIATTR_FRAME_SIZE
	.align		4
.L_18:
        /*0018*/ 	.byte	0x04, 0x11
        /*001a*/ 	.short	(.L_20 - .L_19)
	.align		4
.L_19:
        /*001c*/ 	.word	index@(_ZN7cutlass13device_kernelINS_4fmha6kernel28FmhaKernelTmaWarpSpecializedINS1_10collective30FmhaMainloopTmaWarpSpecializedINS_6half_tEffN4cute5tupleIJNS7_1CILi128EEENS9_ILi64EEENS9_ILi192EEEEEENS8_IJiNS9_ILi1EEENS8_IJiiEEEEEESG_SG_NS4_14ResidualFusionEJNS2_6OptionILNS2_3TagE0ENS9_ILb1EEEEENSI_ILSJ_2ESK_EEEEENS4_15FmhaFwdEpilogueIS6_fNS8_IJSB_SC_SB_EEEEENS2_23PersistentTileSchedulerEJSL_SM_EEEEEvNT_6ParamsE)
        /*0020*/ 	.word	0x00000000


	//----- nvinfo : EIATTR_MIN_STACK_SIZE
	.align		4
.L_20:
        /*0024*/ 	.byte	0x04, 0x12
        /*0026*/ 	.short	(.L_22 - .L_21)
	.align		4
.L_21:
        /*0028*/ 	.word	index@(_ZN7cutlass13device_kernelINS_4fmha6kernel28FmhaKernelTmaWarpSpecializedINS1_10collective30FmhaMainloopTmaWarpSpecializedINS_6half_tEffN4cute5tupleIJNS7_1CILi128EEENS9_ILi64EEENS9_ILi192EEEEEENS8_IJiNS9_ILi1EEENS8_IJiiEEEEEESG_SG_NS4_14ResidualFusionEJNS2_6OptionILNS2_3TagE0ENS9_ILb1EEEEENSI_ILSJ_2ESK_EEEEENS4_15FmhaFwdEpilogueIS6_fNS8_IJSB_SC_SB_EEEEENS2_23PersistentTileSchedulerEJSL_SM_EEEEEvNT_6ParamsE)
        /*002c*/ 	.word	0x00000000
.L_22:


//--------------------- .nv.compat                --------------------------
	.section	.nv.compat,"",@"SHT_CUDA_COMPAT_INFO"
	.align	4
        /*0000*/ 	.byte	0x02, 0x09, 0x01, 0x00, 0x02, 0x02, 0x04, 0x00, 0x02, 0x05, 0x05, 0x00, 0x03, 0x07, 0x01, 0x01
        /*0010*/ 	.byte	0x02, 0x03, 0x01, 0x00, 0x02, 0x06, 0x01, 0x00, 0x04, 0x0b, 0x08, 0x00, 0x00, 0x00, 0x00, 0x00
        /*0020*/ 	.byte	0x00, 0x00, 0x00, 0x00


//--------------------- .nv.info._ZN7cutlass13device_kernelINS_4fmha6kernel28FmhaKernelTmaWarpSpecializedINS1_10collective30FmhaMainloopTmaWarpSpecializedINS_6half_tEffN4cute5tupleIJNS7_1CILi128EEENS9_ILi64EEENS9_ILi192EEEEEENS8_IJiNS9_ILi1EEENS8_IJiiEEEEEESG_SG_NS4_14ResidualFusionEJNS2_6OptionILNS2_3TagE0ENS9_ILb1EEEEENSI_ILSJ_2ESK_EEEEENS4_15FmhaFwdEpilogueIS6_fNS8_IJSB_SC_SB_EEEEENS2_23PersistentTileSchedulerEJSL_SM_EEEEEvNT_6ParamsE --------------------------
	.section	.nv.info._ZN7cutlass13device_kernelINS_4fmha6kernel28FmhaKernelTmaWarpSpecializedINS1_10collective30FmhaMainloopTmaWarpSpecializedINS_6half_tEffN4cute5tupleIJNS7_1CILi128EEENS9_ILi64EEENS9_ILi192EEEEEENS8_IJiNS9_ILi1EEENS8_IJiiEEEEEESG_SG_NS4_14ResidualFusionEJNS2_6OptionILNS2_3TagE0ENS9_ILb1EEEEENSI_ILSJ_2ESK_EEEEENS4_15FmhaFwdEpilogueIS6_fNS8_IJSB_SC_SB_EEEEENS2_23PersistentTileSchedulerEJSL_SM_EEEEEvNT_6ParamsE,"",@"SHT_CUDA_INFO"
	.sectionflags	@""
	.align	4


	//----- nvinfo : EIATTR_CUDA_API_VERSION
	.align		4
        /*0000*/ 	.byte	0x04, 0x37
        /*0002*/ 	.short	(.L_24 - .L_23)
.L_23:
        /*0004*/ 	.word	0x00000082


	//----- nvinfo : EIATTR_KPARAM_INFO
	.align		4
.L_24:
        /*0008*/ 	.byte	0x04, 0x17
        /*000a*/ 	.short	(.L_26 - .L_25)
.L_25:
        /*000c*/ 	.word	0x00000000
        /*0010*/ 	.short	0x0000
        /*0012*/ 	.short	0x0070
        /*0014*/ 	.byte	0x00, 0xf0, 0x01, 0x20


	//----- nvinfo : EIATTR_SPARSE_MMA_MASK
	.align		4
.L_26:
        /*0018*/ 	.byte	0x03, 0x50
        /*001a*/ 	.short	0x0000


	//----- nvinfo : EIATTR_MAXREG_COUNT
	.align		4
        /*001c*/ 	.byte	0x03, 0x1b
        /*001e*/ 	.short	0x00a8


	//----- nvinfo : EIATTR_NUM_BARRIERS
	.align		4
        /*0020*/ 	.byte	0x02, 0x4c
        /*0022*/ 	.byte	0x02
	.zero		1


	//----- nvinfo : EIATTR_EXTERNS
	.align		4
        /*0024*/ 	.byte	0x04, 0x0f
        /*0026*/ 	.short	(.L_28 - .L_27)


	//   ....[0]....
	.align		4
.L_27:
        /*0028*/ 	.word	index@(__assertfail)


	//----- nvinfo : EIATTR_MERCURY_ISA_VERSION
	.align		4
.L_28:
        /*002c*/ 	.byte	0x03, 0x5f
        /*002e*/ 	.short	0x0101


	//----- nvinfo : EIATTR_INT_WARP_WIDE_INSTR_OFFSETS
	.align		4
        /*0030*/ 	.byte	0x04, 0x31
        /*0032*/ 	.short	(.L_30 - .L_29)


	//   ....[0]....
.L_29:
        /*0034*/ 	.word	0x00000780


	//   ....[1]....
        /*0038*/ 	.word	0x00000790


	//   ....[2]....
        /*003c*/ 	.word	0x000007a0


	//   ....[3]....
        /*0040*/ 	.word	0x000007b0


	//   ....[4]....
        /*0044*/ 	.word	0x00000820


	//   ....[5]....
        /*0048*/ 	.word	0x00000a00


	//   ....[6]....
        /*004c*/ 	.word	0x00000ab0


	//----- nvinfo : EIATTR_COOP_GROUP_MASK_REGIDS
	.align		4
.L_30:
        /*0050*/ 	.byte	0x04, 0x29
        /*0052*/ 	.short	(.L_32 - .L_31)


	//   ....[0]....
.L_31:
        /*0054*/ 	.word	0xffffffff


	//   ....[1]....
        /*0058*/ 	.word	0xffffffff


	//   ....[2]....
        /*005c*/ 	.word	0xffffffff


	//   ....[3]....
        /*0060*/ 	.word	0xffffffff


	//   ....[4]....
        /*0064*/ 	.word	0xffffffff


	//   ....[5]....
        /*0068*/ 	.word	0xffffffff


	//   ....[6]....
        /*006c*/ 	.word	0xffffffff


	//   ....[7]....
        /*0070*/ 	.word	0xffffffff


	//   ....[8]....
        /*0074*/ 	.word	0xffffffff


	//   ....[9]....
        /*0078*/ 	.word	0xffffffff


	//   ....[10]....
        /*007c*/ 	.word	0xffffffff


	//   ....[11]....
        /*0080*/ 	.word	0xffffffff


	//   ....[12]....
        /*0084*/ 	.word	0xffffffff


	//   ....[13]....
        /*0088*/ 	.word	0xffffffff


	//   ....[14]....
        /*008c*/ 	.word	0xffffffff


	//   ....[15]....
        /*0090*/ 	.word	0xffffffff


	//   ....[16]....
        /*0094*/ 	.word	0xffffffff


	//   ....[17]....
        /*0098*/ 	.word	0xffffffff


	//   ....[18]....
        /*009c*/ 	.word	0xffffffff


	//   ....[19]....
        /*00a0*/ 	.word	0xffffffff


	//   ....[20]....
        /*00a4*/ 	.word	0xffffffff


	//   ....[21]....
        /*00a8*/ 	.word	0xffffffff


	//----- nvinfo : EIATTR_COOP_GROUP_INSTR_OFFSETS
	.align		4
.L_32:
        /*00ac*/ 	.byte	0x04, 0x28
        /*00ae*/ 	.short	(.L_34 - .L_33)


	//   ....[0]....
.L_33:
        /*00b0*/ 	.word	0x00000070


	//   ....[1]....
        /*00b4*/ 	.word	0x000000a0


	//   ....[2]....
        /*00b8*/ 	.word	0x000001d0


	//   ....[3]....
        /*00bc*/ 	.word	0x00000400


	//   ....[4]....
        /*00c0*/ 	.word	0x000005c0


	//   ....[5]....
        /*00c4*/ 	.word	0x00000720


	//   ....[6]....
        /*00c8*/ 	.word	0x00001ec0


	//   ....[7]....
        /*00cc*/ 	.word	0x00001f30


	//   ....[8]....
        /*00d0*/ 	.word	0x00002160


	//   ....[9]....
        /*00d4*/ 	.word	0x000022c0


	//   ....[10]....
        /*00d8*/ 	.word	0x000037a0


	//   ....[11]....
        /*00dc*/ 	.word	0x000037d0


	//   ....[12]....
        /*00e0*/ 	.word	0x00003ac0


	//   ....[13]....
        /*00e4*/ 	.word	0x00003bf0


	//   ....[14]....
        /*00e8*/ 	.word	0x00005b50


	//   ....[15]....
        /*00ec*/ 	.word	0x00005ba0


	//   ....[16]....
        /*00f0*/ 	.word	0x00005ee0


	//   ....[17]....
        /*00f4*/ 	.word	0x00005fe0


	//   ....[18]....
        /*00f8*/ 	.word	0x00007670


	//   ....[19]....
        /*00fc*/ 	.word	0x000076a0


	//   ....[20]....
        /*0100*/ 	.word	0x000076f0


	//   ....[21]....
        /*0104*/ 	.word	0x00007700


	//----- nvinfo : EIATTR_REG_RECONFIG
	.align		4
.L_34:
        /*0108*/ 	.byte	0x01, 0x54
	.zero		2


	//----- nvinfo : EIATTR_SYSCALL_OFFSETS
	.align		4
        /*010c*/ 	.byte	0x04, 0x46
        /*010e*/ 	.short	(.L_36 - .L_35)


	//   ....[0]....
.L_35:
        /*0110*/ 	.word	0x00008580


	//   ....[1]....
        /*0114*/ 	.word	0x000086e0


	//----- nvinfo : EIATTR_MBARRIER_INSTR_OFFSETS
	.align		4
.L_36:
        /*0118*/ 	.byte	0x04, 0x39
        /*011a*/ 	.short	(.L_38 - .L_37)


	//   ....[0]....
.L_37:
        /*011c*/ 	.word	0x000003b0
        /*0120*/ 	.word	0x000000ff
        /*0124*/ 	.word	0x0002e450
        /*0128*/ 	.short	0x0100
        /*012a*/ 	.byte	0x08
	.zero		1


	//   ....[1]....
        /*012c*/ 	.word	0x000003c0
        /*0130*/ 	.word	0x000000ff
        /*0134*/ 	.word	0x0002e460
        /*0138*/ 	.short	0x0100
        /*013a*/ 	.byte	0x08
	.zero		1


	//   ....[2]....
        /*013c*/ 	.word	0x000003d0
        /*0140*/ 	.word	0x000000ff
        /*0144*/ 	.word	0x0002e458
        /*0148*/ 	.short	0x0100
        /*014a*/ 	.byte	0x08
	.zero		1


	//   ....[3]....
        /*014c*/ 	.word	0x000003e0
        /*0150*/ 	.word	0x000000ff
        /*0154*/ 	.word	0x0002e468
        /*0158*/ 	.short	0x0100
        /*015a*/ 	.byte	0x08
	.zero		1


	//   ....[4]....
        /*015c*/ 	.word	0x00000510
        /*0160*/ 	.word	0x000000ff
        /*0164*/ 	.word	0x0002e400
        /*0168*/ 	.short	0x0100
        /*016a*/ 	.byte	0x08
	.zero		1


	//   ....[5]....
        /*016c*/ 	.word	0x00000520
        /*0170*/ 	.word	0x000000ff
        /*0174*/ 	.word	0x0002e428
        /*0178*/ 	.short	0x0100
        /*017a*/ 	.byte	0x08
	.zero		1


	//   ....[6]....
        /*017c*/ 	.word	0x00000530
        /*0180*/ 	.word	0x000000ff
        /*0184*/ 	.word	0x0002e408
        /*0188*/ 	.short	0x0100
        /*018a*/ 	.byte	0x08
	.zero		1


	//   ....[7]....
        /*018c*/ 	.word	0x00000540
        /*0190*/ 	.word	0x000000ff
        /*0194*/ 	.word	0x0002e430
        /*0198*/ 	.short	0x0100
        /*019a*/ 	.byte	0x08
	.zero		1


	//   ....[8]....
        /*019c*/ 	.word	0x00000550
        /*01a0*/ 	.word	0x000000ff
        /*01a4*/ 	.word	0x0002e410
        /*01a8*/ 	.short	0x0100
        /*01aa*/ 	.byte	0x08
	.zero		1


	//   ....[9]....
        /*01ac*/ 	.word	0x00000560
        /*01b0*/ 	.word	0x000000ff
        /*01b4*/ 	.word	0x0002e438
        /*01b8*/ 	.short	0x0100
        /*01ba*/ 	.byte	0x08
	.zero		1


	//   ....[10]....
        /*01bc*/ 	.word	0x00000570
        /*01c0*/ 	.word	0x000000ff
        /*01c4*/ 	.word	0x0002e418
        /*01c8*/ 	.short	0x0100
        /*01ca*/ 	.byte	0x08
	.zero		1


	//   ....[11]....
        /*01cc*/ 	.word	0x00000580
        /*01d0*/ 	.word	0x000000ff
        /*01d4*/ 	.word	0x0002e440
        /*01d8*/ 	.short	0x0100
        /*01da*/ 	.byte	0x08
	.zero		1


	//   ....[12]....
        /*01dc*/ 	.word	0x00000590
        /*01e0*/ 	.word	0x000000ff
        /*01e4*/ 	.word	0x0002e420
        /*01e8*/ 	.short	0x0100
        /*01ea*/ 	.byte	0x08
	.zero		1


	//   ....[13]....
        /*01ec*/ 	.word	0x000005a0
        /*01f0*/ 	.word	0x000000ff
        /*01f4*/ 	.word	0x0002e448
        /*01f8*/ 	.short	0x0100
        /*01fa*/ 	.byte	0x08
	.zero		1


	//   ....[14]....
        /*01fc*/ 	.word	0x000006d0
        /*0200*/ 	.word	0x000000ff
        /*0204*/ 	.word	0x0002e470
        /*0208*/ 	.short	0x0100
        /*020a*/ 	.byte	0x08
	.zero		1


	//   ....[15]....
        /*020c*/ 	.word	0x000006e0
        /*0210*/ 	.word	0x000000ff
        /*0214*/ 	.word	0x0002e480
        /*0218*/ 	.short	0x0100
        /*021a*/ 	.byte	0x08
	.zero		1


	//   ....[16]....
        /*021c*/ 	.word	0x000006f0
        /*0220*/ 	.word	0x000000ff
        /*0224*/ 	.word	0x0002e478
        /*0228*/ 	.short	0x0100
        /*022a*/ 	.byte	0x08
	.zero		1


	//   ....[17]....
        /*022c*/ 	.word	0x00000700
        /*0230*/ 	.word	0x000000ff
        /*0234*/ 	.word	0x0002e488
        /*0238*/ 	.short	0x0100
        /*023a*/ 	.byte	0x08
	.zero		1


	//   ....[18]....
        /*023c*/ 	.word	0x00000840
        /*0240*/ 	.word	0x000000ff
        /*0244*/ 	.word	0x0002e490
        /*0248*/ 	.short	0x0100
        /*024a*/ 	.byte	0x06
	.zero		1


	//   ....[19]....
        /*024c*/ 	.word	0x00000850
        /*0250*/ 	.word	0x000000ff
        /*0254*/ 	.word	0x0002e498
        /*0258*/ 	.short	0x0100
        /*025a*/ 	.byte	0x06
	.zero		1


	//   ....[20]....
        /*025c*/ 	.word	0x00000860
        /*0260*/ 	.word	0x000000ff
        /*0264*/ 	.word	0x0002e4a0
        /*0268*/ 	.short	0x0100
        /*026a*/ 	.byte	0x06
	.zero		1


	//   ....[21]....
        /*026c*/ 	.word	0x00000870
        /*0270*/ 	.word	0x000000ff
        /*0274*/ 	.word	0x0002e4a8
        /*0278*/ 	.short	0x0100
        /*027a*/ 	.byte	0x06
	.zero		1


	//   ....[22]....
        /*027c*/ 	.word	0x00000970
        /*0280*/ 	.word	0x000000ff
        /*0284*/ 	.word	0x0002e4c0
        /*0288*/ 	.short	0x0100
        /*028a*/ 	.byte	0x08
	.zero		1


	//   ....[23]....
        /*028c*/ 	.word	0x00000980
        /*0290*/ 	.word	0x000000ff
        /*0294*/ 	.word	0x0002e4e0
        /*0298*/ 	.short	0x0100
        /*029a*/ 	.byte	0x08
	.zero		1


	//   ....[24]....
        /*029c*/ 	.word	0x00000990
        /*02a0*/ 	.word	0x000000ff
        /*02a4*/ 	.word	0x0002e4c8
        /*02a8*/ 	.short	0x0100
        /*02aa*/ 	.byte	0x08
	.zero		1


	//   ....[25]....
        /*02ac*/ 	.word	0x000009a0
        /*02b0*/ 	.word	0x000000ff
        /*02b4*/ 	.word	0x0002e4e8
        /*02b8*/ 	.short	0x0100
        /*02ba*/ 	.byte	0x08
	.zero		1


	//   ....[26]....
        /*02bc*/ 	.word	0x000009b0
        /*02c0*/ 	.word	0x000000ff
        /*02c4*/ 	.word	0x0002e4d0
        /*02c8*/ 	.short	0x0100
        /*02ca*/ 	.byte	0x08
	.zero		1


	//   ....[27]....
        /*02cc*/ 	.word	0x000009c0
        /*02d0*/ 	.word	0x000000ff
        /*02d4*/ 	.word	0x0002e4f0
        /*02d8*/ 	.short	0x0100
        /*02da*/ 	.byte	0x08
	.zero		1


	//   ....[28]....
        /*02dc*/ 	.word	0x000009d0
        /*02e0*/ 	.word	0x000000ff
        /*02e4*/ 	.word	0x0002e4d8
        /*02e8*/ 	.short	0x0100
        /*02ea*/ 	.byte	0x08
	.zero		1


	//   ....[29]....
        /*02ec*/ 	.word	0x000009e0
        /*02f0*/ 	.word	0x000000ff
        /*02f4*/ 	.word	0x0002e4f8
        /*02f8*/ 	.short	0x0100
        /*02fa*/ 	.byte	0x08
	.zero		1


	//   ....[30]....
        /*02fc*/ 	.word	0x00000ae0
        /*0300*/ 	.word	0x000000ff
        /*0304*/ 	.word	0x0002e4b0
        /*0308*/ 	.short	0x0100
        /*030a*/ 	.byte	0x06
	.zero		1


	//   ....[31]....
        /*030c*/ 	.word	0x000012a0
        /*0310*/ 	.word	0x000000ff
        /*0314*/ 	.word	0x0002e450
        /*0318*/ 	.short	0x010a
        /*031a*/ 	.byte	0x04
	.zero		1


	//   ....[32]....
        /*031c*/ 	.word	0x00001350
        /*0320*/ 	.word	0x000000ff
        /*0324*/ 	.word	0x0002e400
        /*0328*/ 	.short	0x010a
        /*032a*/ 	.byte	0x07
	.zero		1


	//   ....[33]....
        /*032c*/ 	.word	0x00001390
        /*0330*/ 	.word	0x000000ff
        /*0334*/ 	.word	0xfffffff8
        /*0338*/ 	.short	0x010a
        /*033a*/ 	.byte	0x05
	.zero		1


	//   ....[34]....
        /*033c*/ 	.word	0x00002b40
        /*0340*/ 	.word	0x0000001b
        /*0344*/ 	.word	0x00000000
        /*0348*/ 	.short	0x0101
        /*034a*/ 	.byte	0x04
	.zero		1


	//   ....[35]....
        /*034c*/ 	.word	0x00002e60
        /*0350*/ 	.word	0x000000ff
        /*0354*/ 	.word	0x0002e400
        /*0358*/ 	.short	0x010a
        /*035a*/ 	.byte	0x05
	.zero		1


	//   ....[36]....
        /*035c*/ 	.word	0x00003040
        /*0360*/ 	.word	0x000000ff
        /*0364*/ 	.word	0x00000000
        /*0368*/ 	.short	0x0101
        /*036a*/ 	.byte	0x07
	.zero		1


	//   ....[37]....
        /*036c*/ 	.word	0x000031d0
        /*0370*/ 	.word	0x000000ff
        /*0374*/ 	.word	0x0002e400
        /*0378*/ 	.short	0x010a
        /*037a*/ 	.byte	0x06
	.zero		1


	//   ....[38]....
        /*037c*/ 	.word	0x000046a0
        /*0380*/ 	.word	0x000000ff
        /*0384*/ 	.word	0x0002e400
        /*0388*/ 	.short	0x010a
        /*038a*/ 	.byte	0x06
	.zero		1


	//   ....[39]....
        /*038c*/ 	.word	0x00004d80
        /*0390*/ 	.word	0x000000ff
        /*0394*/ 	.word	0x0002e400
        /*0398*/ 	.short	0x010a
        /*039a*/ 	.byte	0x06
	.zero		1


	//   ....[40]....
        /*039c*/ 	.word	0x00004f50
        /*03a0*/ 	.word	0x000000ff
        /*03a4*/ 	.word	0x00000000
        /*03a8*/ 	.short	0x0101
        /*03aa*/ 	.byte	0x06
	.zero		1


	//   ....[41]....
        /*03ac*/ 	.word	0x00005000
        /*03b0*/ 	.word	0x000000ff
        /*03b4*/ 	.word	0x00000000
        /*03b8*/ 	.short	0x0101
        /*03ba*/ 	.byte	0x04
	.zero		1


	//   ....[42]....
        /*03bc*/ 	.word	0x000051b0
        /*03c0*/ 	.word	0x000000ff
        /*03c4*/ 	.word	0x0002e400
        /*03c8*/ 	.short	0x010a
        /*03ca*/ 	.byte	0x06
	.zero		1


	//   ....[43]....
        /*03cc*/ 	.word	0x00006b20
        /*03d0*/ 	.word	0x000000ff
        /*03d4*/ 	.word	0x0002e400
        /*03d8*/ 	.short	0x010a
        /*03da*/ 	.byte	0x0a
	.zero		1


	//   ....[44]....
        /*03dc*/ 	.word	0x00007170
        /*03e0*/ 	.word	0x000000ff
        /*03e4*/ 	.word	0x0002e400
        /*03e8*/ 	.short	0x010a
        /*03ea*/ 	.byte	0x0a
	.zero		1


	//   ....[45]....
        /*03ec*/ 	.word	0x00007340
        /*03f0*/ 	.word	0x000000ff
        /*03f4*/ 	.word	0x00000000
        /*03f8*/ 	.short	0x0101
        /*03fa*/ 	.byte	0x0a
	.zero		1


	//   ....[46]....
        /*03fc*/ 	.word	0x000073f0
        /*0400*/ 	.word	0x000000ff
        /*0404*/ 	.word	0x00000000
        /*0408*/ 	.short	0x0101
        /*040a*/ 	.byte	0x04
	.zero		1


	//   ....[47]....
        /*040c*/ 	.word	0x000075b0
        /*0410*/ 	.word	0x000000ff
        /*0414*/ 	.word	0x00000000
        /*0418*/ 	.short	0x0101
        /*041a*/ 	.byte	0x05
	.zero		1


	//   ....[48]....
        /*041c*/ 	.word	0x00007640
        /*0420*/ 	.word	0x000000ff
        /*0424*/ 	.word	0x00000000
        /*0428*/ 	.short	0x0101
        /*042a*/ 	.byte	0x04
	.zero		1


	//   ....[49]....
        /*042c*/ 	.word	0x00007df0
        /*0430*/ 	.word	0x000000ff
        /*0434*/ 	.word	0x00000008
        /*0438*/ 	.short	0x010a
        /*043a*/ 	.byte	0x04
	.zero		1


	//   ....[50]....
        /*043c*/ 	.word	0x00009ca0
        /*0440*/ 	.word	0x00000000
        /*0444*/ 	.word	0x0002e490
        /*0448*/ 	.short	0x0101
        /*044a*/ 	.byte	0x25
	.zero		1


	//   ....[51]....
        /*044c*/ 	.word	0x0000a070
        /*0450*/ 	.word	0x00000007
        /*0454*/ 	.word	0x0002e460
        /*0458*/ 	.short	0x010a
        /*045a*/ 	.byte	0x3f
	.zero		1


	//   ....[52]....
        /*045c*/ 	.word	0x0000a390
        /*0460*/ 	.word	0x00000007
        /*0464*/ 	.word	0x0002e4b0
        /*0468*/ 	.short	0x0101
        /*046a*/ 	.byte	0x3f
	.zero		1


	//   ....[53]....
        /*046c*/ 	.word	0x0000a3a0
        /*0470*/ 	.word	0x00000007
        /*0474*/ 	.word	0x0002e4b0
        /*0478*/ 	.short	0x010a
        /*047a*/ 	.byte	0x3f
	.zero		1


	//   ....[54]....
        /*047c*/ 	.word	0x0000a440
        /*0480*/ 	.word	0x00000004
        /*0484*/ 	.word	0x0002e460
        /*0488*/ 	.short	0x010a
        /*048a*/ 	.byte	0x3f
	.zero		1


	//   ....[55]....
        /*048c*/ 	.word	0x0000aa60
        /*0490*/ 	.word	0x00000008
        /*0494*/ 	.word	0x0002e428
        /*0498*/ 	.short	0x010a
        /*049a*/ 	.byte	0x3f
	.zero		1


	//   ....[56]....
        /*049c*/ 	.word	0x0000ad80
        /*04a0*/ 	.word	0x00000005
        /*04a4*/ 	.word	0x0002e4b0
        /*04a8*/ 	.short	0x0101
        /*04aa*/ 	.byte	0x3f
	.zero		1


	//   ....[57]....
        /*04ac*/ 	.word	0x0000ad90
        /*04b0*/ 	.word	0x00000005
        /*04b4*/ 	.word	0x0002e4b0
        /*04b8*/ 	.short	0x010a
        /*04ba*/ 	.byte	0x3f
	.zero		1


	//   ....[58]....
        /*04bc*/ 	.word	0x0000ae40
        /*04c0*/ 	.word	0x00000007
        /*04c4*/ 	.word	0x0002e428
        /*04c8*/ 	.short	0x010a
        /*04ca*/ 	.byte	0x3f
	.zero		1


	//   ....[59]....
        /*04cc*/ 	.word	0x0000b1f0
        /*04d0*/ 	.word	0x00000006
        /*04d4*/ 	.word	0x0002e428
        /*04d8*/ 	.short	0x010a
        /*04da*/ 	.byte	0x3f
	.zero		1


	//   ....[60]....
        /*04dc*/ 	.word	0x0000b530
        /*04e0*/ 	.word	0x00000006
        /*04e4*/ 	.word	0x0002e428
        /*04e8*/ 	.short	0x010a
        /*04ea*/ 	.byte	0x3f
	.zero		1


	//   ....[61]....
        /*04ec*/ 	.word	0x0000b8c0
        /*04f0*/ 	.word	0x00000003
        /*04f4*/ 	.word	0x0002e450
        /*04f8*/ 	.short	0x010a
        /*04fa*/ 	.byte	0x3f
	.zero		1


	//   ....[62]....
        /*04fc*/ 	.word	0x0000b920
        /*0500*/ 	.word	0x00000005
        /*0504*/ 	.word	0x0002e400
        /*0508*/ 	.short	0x010a
        /*050a*/ 	.byte	0x3f
	.zero		1


	//   ....[63]....
        /*050c*/ 	.word	0x0000b990
        /*0510*/ 	.word	0x00000000
        /*0514*/ 	.word	0xfffffff8
        /*0518*/ 	.short	0x010a
        /*051a*/ 	.byte	0x3f
	.zero		1


	//   ....[64]....
        /*051c*/ 	.word	0x0000b9f0
        /*0520*/ 	.word	0x0000000e
        /*0524*/ 	.word	0x0002e400
        /*0528*/ 	.short	0x010a
        /*052a*/ 	.byte	0x3f
	.zero		1


	//   ....[65]....
        /*052c*/ 	.word	0x0000ba50
        /*0530*/ 	.word	0x0000000a
        /*0534*/ 	.word	0x0002e400
        /*0538*/ 	.short	0x010a
        /*053a*/ 	.byte	0x3f
	.zero		1


	//   ....[66]....
        /*053c*/ 	.word	0x0000bab0
        /*0540*/ 	.word	0x0000000e
        /*0544*/ 	.word	0x0002e400
        /*0548*/ 	.short	0x010a
        /*054a*/ 	.byte	0x3f
	.zero		1


	//   ....[67]....
        /*054c*/ 	.word	0x0000bb10
        /*0550*/ 	.word	0x0000000a
        /*0554*/ 	.word	0x0002e400
        /*0558*/ 	.short	0x010a
        /*055a*/ 	.byte	0x3f
	.zero		1


	//   ....[68]....
        /*055c*/ 	.word	0x0000bb70
        /*0560*/ 	.word	0x0000000e
        /*0564*/ 	.word	0x0002e400
        /*0568*/ 	.short	0x010a
        /*056a*/ 	.byte	0x3f
	.zero		1


	//   ....[69]....
        /*056c*/ 	.word	0x0000bbe0
        /*0570*/ 	.word	0x00000003
        /*0574*/ 	.word	0x00000008
        /*0578*/ 	.short	0x010a
        /*057a*/ 	.byte	0x3f
	.zero		1


	//   ....[70]....
        /*057c*/ 	.word	0x0000bcb0
        /*0580*/ 	.word	0x00000007
        /*0584*/ 	.word	0x0002e460
        /*0588*/ 	.short	0x010a
        /*058a*/ 	.byte	0x3f
	.zero		1


	//   ....[71]....
        /*058c*/ 	.word	0x0000bd00
        /*0590*/ 	.word	0x00000007
        /*0594*/ 	.word	0x0002e4b0
        /*0598*/ 	.short	0x010a
        /*059a*/ 	.byte	0x3f
	.zero		1


	//   ....[72]....
        /*059c*/ 	.word	0x0000bd50
        /*05a0*/ 	.word	0x00000004
        /*05a4*/ 	.word	0x0002e460
        /*05a8*/ 	.short	0x010a
        /*05aa*/ 	.byte	0x3f
	.zero		1


	//   ....[73]....
        /*05ac*/ 	.word	0x0000be20
        /*05b0*/ 	.word	0x00000008
        /*05b4*/ 	.word	0x0002e428
        /*05b8*/ 	.short	0x010a
        /*05ba*/ 	.byte	0x3f
	.zero		1


	//   ....[74]....
        /*05bc*/ 	.word	0x0000be70
        /*05c0*/ 	.word	0x00000005
        /*05c4*/ 	.word	0x0002e4b0
        /*05c8*/ 	.short	0x010a
        /*05ca*/ 	.byte	0x3f
	.zero		1


	//   ....[75]....
        /*05cc*/ 	.word	0x0000bec0
        /*05d0*/ 	.word	0x00000007
        /*05d4*/ 	.word	0x0002e428
        /*05d8*/ 	.short	0x010a
        /*05da*/ 	.byte	0x3f
	.zero		1


	//   ....[76]....
        /*05dc*/ 	.word	0x0000bf10
        /*05e0*/ 	.word	0x00000006
        /*05e4*/ 	.word	0x0002e428
        /*05e8*/ 	.short	0x010a
        /*05ea*/ 	.byte	0x3f
	.zero		1


	//   ....[77]....
        /*05ec*/ 	.word	0x0000bf60
        /*05f0*/ 	.word	0x00000006
        /*05f4*/ 	.word	0x0002e428
        /*05f8*/ 	.short	0x010a
        /*05fa*/ 	.byte	0x3f
	.zero		1


	//----- nvinfo : EIATTR_NUM_MBARRIERS
	.align		4
.L_38:
        /*05fc*/ 	.byte	0x03, 0x38
        /*05fe*/ 	.short	0x001f


	//----- nvinfo : EIATTR_EXIT_INSTR_OFFSETS
	.align		4
        /*0600*/ 	.byte	0x04, 0x1c
        /*0602*/ 	.short	(.L_40 - .L_39)


	//   ....[0]....
.L_39:
        /*0604*/ 	.word	0x00000b40


	//   ....[1]....
        /*0608*/ 	.word	0x00000bb0


	//   ....[2]....
        /*060c*/ 	.word	0x00009cd0


	//   ....[3]....
        /*0610*/ 	.word	0x00009d30


	//   ....[4]....
        /*0614*/ 	.word	0x00009d60


	//   ....[5]....
        /*0618*/ 	.word	0x0000a750


	//   ....[6]....
        /*061c*/ 	.word	0x0000a780


	//   ....[7]....
        /*0620*/ 	.word	0x0000b8a0


	//----- nvinfo : EIATTR_MAX_THREADS
	.align		4
.L_40:
        /*0624*/ 	.byte	0x04, 0x05
        /*0626*/ 	.short	(.L_42 - .L_41)
.L_41:
        /*0628*/ 	.word	0x00000180
        /*062c*/ 	.word	0x00000001
        /*0630*/ 	.word	0x00000001


	//----- nvinfo : EIATTR_CRS_STACK_SIZE
	.align		4
.L_42:
        /*0634*/ 	.byte	0x04, 0x1e
        /*0636*/ 	.short	(.L_44 - .L_43)
.L_43:
        /*0638*/ 	.word	0x00000000


	//----- nvinfo : EIATTR_CBANK_PARAM_SIZE
	.align		4
.L_44:
        /*063c*/ 	.byte	0x03, 0x19
        /*063e*/ 	.short	0x0870


	//----- nvinfo : EIATTR_PARAM_CBANK
	.align		4
        /*0640*/ 	.byte	0x04, 0x0a
        /*0642*/ 	.short	(.L_46 - .L_45)
	.align		4
.L_45:
        /*0644*/ 	.word	index@(.nv.constant0._ZN7cutlass13device_kernelINS_4fmha6kernel28FmhaKernelTmaWarpSpecializedINS1_10collective30FmhaMainloopTmaWarpSpecializedINS_6half_tEffN4cute5tupleIJNS7_1CILi128EEENS9_ILi64EEENS9_ILi192EEEEEENS8_IJiNS9_ILi1EEENS8_IJiiEEEEEESG_SG_NS4_14ResidualFusionEJNS2_6OptionILNS2_3TagE0ENS9_ILb1EEEEENSI_ILSJ_2ESK_EEEEENS4_15FmhaFwdEpilogueIS6_fNS8_IJSB_SC_SB_EEEEENS2_23PersistentTileSchedulerEJSL_SM_EEEEEvNT_6ParamsE)
        /*0648*/ 	.short	0x0210
        /*064a*/ 	.short	0x0870


	//----- nvinfo : EIATTR_SW_WAR
	.align		4
.L_46:
        /*064c*/ 	.byte	0x04, 0x36
        /*064e*/ 	.short	(.L_48 - .L_47)
.L_47:
        /*0650*/ 	.word	0x00000008
.L_48:


//--------------------- .nv.callgraph             --------------------------
	.section	.nv.callgraph,"",@"SHT_CUDA_CALLGRAPH"
	.align	4
	.sectionentsize	8
	.align		4
        /*0000*/ 	.word	0x00000000
	.align		4
        /*0004*/ 	.word	0xffffffff
	.align		4
        /*0008*/ 	.word	index@(_ZN7cutlass13device_kernelINS_4fmha6kernel28FmhaKernelTmaWarpSpecializedINS1_10collective30FmhaMainloopTmaWarpSpecializedINS_6half_tEffN4cute5tupleIJNS7_1CILi128EEENS9_ILi64EEENS9_ILi192EEEEEENS8_IJiNS9_ILi1EEENS8_IJiiEEEEEESG_SG_NS4_14ResidualFusionEJNS2_6OptionILNS2_3TagE0ENS9_ILb1EEEEENSI_ILSJ_2ESK_EEEEENS4_15FmhaFwdEpilogueIS6_fNS8_IJSB_SC_SB_EEEEENS2_23PersistentTileSchedulerEJSL_SM_EEEEEvNT_6ParamsE)
	.align		4
        /*000c*/ 	.word	index@(__assertfail)
	.align		4
        /*0010*/ 	.word	0x00000000
	.align		4
        /*0014*/ 	.word	0xfffffffe
	.align		4
        /*0018*/ 	.word	0x00000000
	.align		4
        /*001c*/ 	.word	0xfffffffd
	.align		4
        /*0020*/ 	.word	0x00000000
	.align		4
        /*0024*/ 	.word	0xfffffffc


//--------------------- .nv.constant4             --------------------------
	.section	.nv.constant4,"a",@progbits
	.align	8
	.align		8
.nv.constant4:
        /*0000*/ 	.dword	__assertfail
	.align		8
        /*0008*/ 	.dword	__unnamed_1
	.align		8
        /*0010*/ 	.dword	__unnamed_2
	.align		8
        /*0018*/ 	.dword	_ZN39_INTERNAL_8dff4ec8_4_k_cu_40960462_35884cuda3std3__45__cpo5beginE
	.align		8
        /*0020*/ 	.dword	_ZN39_INTERNAL_8dff4ec8_4_k_cu_40960462_35884cuda3std3__45__cpo3endE
	.align		8
        /*0028*/ 	.dword	_ZN39_INTERNAL_8dff4ec8_4_k_cu_40960462_35884cuda3std3__45__cpo6cbeginE
	.align		8
        /*0030*/ 	.dword	_ZN39_INTERNAL_8dff4ec8_4_k_cu_40960462_35884cuda3std3__45__cpo4cendE
	.align		8
        /*0038*/ 	.dword	_ZN39_INTERNAL_8dff4ec8_4_k_cu_40960462_35884cuda3std3__441_GLOBAL__N__8dff4ec8_4_k_cu_40960462_35886ignoreE
	.align		8
        /*0040*/ 	.dword	_ZN39_INTERNAL_8dff4ec8_4_k_cu_40960462_35884cuda3std3__419piecewise_constructE
	.align		8
        /*0048*/ 	.dword	_ZN39_INTERNAL_8dff4ec8_4_k_cu_40960462_35884cuda3std3__48in_placeE
	.align		8
        /*0050*/ 	.dword	_ZN39_INTERNAL_8dff4ec8_4_k_cu_40960462_35884cuda3std6ranges3__45__cpo4swapE
	.align		8
        /*0058*/ 	.dword	_ZN39_INTERNAL_8dff4ec8_4_k_cu_40960462_35884cuda3std6ranges3__45__cpo9iter_moveE
	.align		8
        /*0060*/ 	.dword	_ZN39_INTERNAL_8dff4ec8_4_k_cu_40960462_35884cute7productE
	.align		8
        /*0068*/ 	.dword	_ZN39_INTERNAL_8dff4ec8_4_k_cu_40960462_35884cute1_E
	.align		8
        /*0070*/ 	.dword	$str$24
	.align		8
        /*0078*/ 	.dword	$str$25


//--------------------- .text._ZN7cutlass13device_kernelINS_4fmha6kernel28FmhaKernelTmaWarpSpecializedINS1_10collective30FmhaMainloopTmaWarpSpecializedINS_6half_tEffN4cute5tupleIJNS7_1CILi128EEENS9_ILi64EEENS9_ILi192EEEEEENS8_IJiNS9_ILi1EEENS8_IJiiEEEEEESG_SG_NS4_14ResidualFusionEJNS2_6OptionILNS2_3TagE0ENS9_ILb1EEEEENSI_ILSJ_2ESK_EEEEENS4_15FmhaFwdEpilogueIS6_fNS8_IJSB_SC_SB_EEEEENS2_23PersistentTileSchedulerEJSL_SM_EEEEEvNT_6ParamsE --------------------------
	.section	.text._ZN7cutlass13device_kernelINS_4fmha6kernel28FmhaKernelTmaWarpSpecializedINS1_10collective30FmhaMainloopTmaWarpSpecializedINS_6half_tEffN4cute5tupleIJNS7_1CILi128EEENS9_ILi64EEENS9_ILi192EEEEEENS8_IJiNS9_ILi1EEENS8_IJiiEEEEEESG_SG_NS4_14ResidualFusionEJNS2_6OptionILNS2_3TagE0ENS9_ILb1EEEEENSI_ILSJ_2ESK_EEEEENS4_15FmhaFwdEpilogueIS6_fNS8_IJSB_SC_SB_EEEEENS2_23PersistentTileSchedulerEJSL_SM_EEEEEvNT_6ParamsE,"ax",@progbits
	.align	128
.text._ZN7cutlass13device_kernelINS_4fmha6kernel28FmhaKernelTmaWarpSpecializedINS1_10collective30FmhaMainloopTmaWarpSpecializedINS_6half_tEffN4cute5tupleIJNS7_1CILi128EEENS9_ILi64EEENS9_ILi192EEEEEENS8_IJiNS9_ILi1EEENS8_IJiiEEEEEESG_SG_NS4_14ResidualFusionEJNS2_6OptionILNS2_3TagE0ENS9_ILb1EEEEENSI_ILSJ_2ESK_EEEEENS4_15FmhaFwdEpilogueIS6_fNS8_IJSB_SC_SB_EEEEENS2_23PersistentTileSchedulerEJSL_SM_EEEEEvNT_6ParamsE:
        .type           _ZN7cutlass13device_kernelINS_4fmha6kernel28FmhaKernelTmaWarpSpecializedINS1_10collective30FmhaMainloopTmaWarpSpecializedINS_6half_tEffN4cute5tupleIJNS7_1CILi128EEENS9_ILi64EEENS9_ILi192EEEEEENS8_IJiNS9_ILi1EEENS8_IJiiEEEEEESG_SG_NS4_14ResidualFusionEJNS2_6OptionILNS2_3TagE0ENS9_ILb1EEEEENSI_ILSJ_2ESK_EEEEENS4_15FmhaFwdEpilogueIS6_fNS8_IJSB_SC_SB_EEEEENS2_23PersistentTileSchedulerEJSL_SM_EEEEEvNT_6ParamsE,@function
        .size           _ZN7cutlass13device_kernelINS_4fmha6kernel28FmhaKernelTmaWarpSpecializedINS1_10collective30FmhaMainloopTmaWarpSpecializedINS_6half_tEffN4cute5tupleIJNS7_1CILi128EEENS9_ILi64EEENS9_ILi192EEEEEENS8_IJiNS9_ILi1EEENS8_IJiiEEEEEESG_SG_NS4_14ResidualFusionEJNS2_6OptionILNS2_3TagE0ENS9_ILb1EEEEENSI_ILSJ_2ESK_EEEEENS4_15FmhaFwdEpilogueIS6_fNS8_IJSB_SC_SB_EEEEENS2_23PersistentTileSchedulerEJSL_SM_EEEEEvNT_6ParamsE,(.L_x_153 - _ZN7cutlass13device_kernelINS_4fmha6kernel28FmhaKernelTmaWarpSpecializedINS1_10collective30FmhaMainloopTmaWarpSpecializedINS_6half_tEffN4cute5tupleIJNS7_1CILi128EEENS9_ILi64EEENS9_ILi192EEEEEENS8_IJiNS9_ILi1EEENS8_IJiiEEEEEESG_SG_NS4_14ResidualFusionEJNS2_6OptionILNS2_3TagE0ENS9_ILb1EEEEENSI_ILSJ_2ESK_EEEEENS4_15FmhaFwdEpilogueIS6_fNS8_IJSB_SC_SB_EEEEENS2_23PersistentTileSchedulerEJSL_SM_EEEEEvNT_6ParamsE)
        .other          _ZN7cutlass13device_kernelINS_4fmha6kernel28FmhaKernelTmaWarpSpecializedINS1_10collective30FmhaMainloopTmaWarpSpecializedINS_6half_tEffN4cute5tupleIJNS7_1CILi128EEENS9_ILi64EEENS9_ILi192EEEEEENS8_IJiNS9_ILi1EEENS8_IJiiEEEEEESG_SG_NS4_14ResidualFusionEJNS2_6OptionILNS2_3TagE0ENS9_ILb1EEEEENSI_ILSJ_2ESK_EEEEENS4_15FmhaFwdEpilogueIS6_fNS8_IJSB_SC_SB_EEEEENS2_23PersistentTileSchedulerEJSL_SM_EEEEEvNT_6ParamsE,@"STO_CUDA_ENTRY STV_DEFAULT"
_ZN7cutlass13device_kernelINS_4fmha6kernel28FmhaKernelTmaWarpSpecializedINS1_10collective30FmhaMainloopTmaWarpSpecializedINS_6half_tEffN4cute5tupleIJNS7_1CILi128EEENS9_ILi64EEENS9_ILi192EEEEEENS8_IJiNS9_ILi1EEENS8_IJiiEEEEEESG_SG_NS4_14ResidualFusionEJNS2_6OptionILNS2_3TagE0ENS9_ILb1EEEEENSI_ILSJ_2ESK_EEEEENS4_15FmhaFwdEpilogueIS6_fNS8_IJSB_SC_SB_EEEEENS2_23PersistentTileSchedulerEJSL_SM_EEEEEvNT_6ParamsE:
[----:B------:R-:W1:Y:S01]  /*0000*/  LDC R1, c[0x0][0x28] ;  /* 0x00000a00ff017b82 */ /* 0x000e620000000800 */
[----:B------:R-:W2:Y:S07]  /*0010*/  S2R R2, SR_TID.X ;  /* 0x0000000000027919 */ /* 0x000eae0000002100 */
[----:B------:R-:W3:Y:S01]  /*0020*/  S2UR UR6, SR_CTAID.X ;  /* 0x00000000000679c3 */ /* 0x000ee20000002500 */
[----:B------:R-:W-:Y:S01]  /*0030*/  ELECT P1, URZ, PT ;  /* 0x00000000003f782f */ /* 0x000fe20003820000 */
[----:B------:R-:W-:Y:S01]  /*0040*/  BSSY B0, `(.L_x_0) ;  /* 0x0000018000007945 */ /* 0x000fe20003800000 */
[----:B---3--:R-:W-:-:S02]  /*0050*/  MOV R17, UR6 ;  /* 0x0000000600117c02 */ /* 0x008fc40008000f00 */
[----:B--2---:R-:W-:-:S05]  /*0060*/  SHF.R.U32.HI R0, RZ, 0x5, R2 ;  /* 0x00000005ff007819 */ /* 0x004fca0000011602 */
[----:B------:R-:W2:Y:S02]  /*0070*/  SHFL.IDX PT, R3, R0, RZ, 0x1f ;  /* 0x00001fff00037589 */ /* 0x000ea400000e0000 */
[----:B--2---:R-:W-:Y:S02]  /*0080*/  R2UR UR4, R3 ;  /* 0x00000000030472ca */ /* 0x004fe400000e0000 */
[----:B------:R-:W-:-:S06]  /*0090*/  SHF.R.U32.HI R3, RZ, 0x7, R2 ;  /* 0x00000007ff037819 */ /* 0x000fcc0000011602 */
[----:B------:R-:W2:Y:S05]  /*00a0*/  SHFL.IDX PT, R3, R3, RZ, 0x1f ;  /* 0x00001fff03037589 */ /* 0x000eaa00000e0000 */
[----:B------:R-:W-:Y:S02]  /*00b0*/  USHF.R.S32.HI UR5, URZ, 0x1f, UR4 ;  /* 0x0000001f3f057899 */ /* 0x000fe40008011404 */
[----:B------:R-:W-:Y:S02]  /*00c0*/  ISETP.EQ.AND P2, PT, RZ, UR4, P1 ;  /* 0x00000004ff007c0c */ /* 0x000fe40008f42270 */
[----:B------:R-:W-:-:S04]  /*00d0*/  ULEA.HI UR5, UR5, UR4, URZ, 0x2 ;  /* 0x0000000405057291 */ /* 0x000fc8000f8f103f */
[----:B------:R-:W-:-:S04]  /*00e0*/  ULOP3.LUT UR5, UR5, 0xfffffffc, URZ, 0xc0, !UPT ;  /* 0xfffffffc05057892 */ /* 0x000fc8000f8ec03f */
[----:B------:R-:W-:-:S03]  /*00f0*/  UIADD3 UR5, UR4, -UR5, URZ ;  /* 0x8000000504057290 */ /* 0x000fc6000fffe03f */
[----:B-1----:R-:W-:Y:S09]  /*0100*/  @!P2 BRA `(.L_x_1) ;  /* 0x00000000002ca947 */ /* 0x002ff20003800000 */
[----:B------:R-:W-:Y:S02]  /*0110*/  ULDC.64 UR6, c[0x0][0x198] ;  /* 0x0000660000067ab9 */ /* 0x000fe40000000a00 */
[----:B------:R-:W-:Y:S02]  /*0120*/  UIADD3 UR8, UP0, UR6, 0xf0, URZ ;  /* 0x000000f006087890 */ /* 0x000fe4000ff1e03f */
[----:B------:R-:W-:Y:S02]  /*0130*/  UIADD3 UR10, UP1, UR6, 0x1f0, URZ ;  /* 0x000001f0060a7890 */ /* 0x000fe4000ff3e03f */
[----:B------:R-:W-:Y:S02]  /*0140*/  UIADD3 UR6, UP2, UR6, 0x2f0, URZ ;  /* 0x000002f006067890 */ /* 0x000fe4000ff5e03f */
[----:B------:R-:W-:Y:S02]  /*0150*/  UIADD3.X UR9, URZ, UR7, URZ, UP0, !UPT ;  /* 0x000000073f097290 */ /* 0x000fe400087fe43f */
[----:B------:R-:W-:-:S02]  /*0160*/  UIADD3.X UR11, URZ, UR7, URZ, UP1, !UPT ;  /* 0x000000073f0b7290 */ /* 0x000fc40008ffe43f */
[----:B------:R-:W-:-:S05]  /*0170*/  UIADD3.X UR7, URZ, UR7, URZ, UP2, !UPT ;  /* 0x000000073f077290 */ /* 0x000fca00097fe43f */
[----:B------:R1:W-:Y:S02]  /*0180*/  UTMACCTL.PF [UR8] ;  /* 0x00000000080079b9 */ /* 0x0003e40008040000 */
[----:B------:R1:W-:Y:S02]  /*0190*/  UTMACCTL.PF [UR10] ;  /* 0x000000000a0079b9 */ /* 0x0003e40008040000 */
[----:B------:R1:W-:Y:S02]  /*01a0*/  UTMACCTL.PF [UR6] ;  /* 0x00000000060079b9 */ /* 0x0003e40008040000 */
[----:B-1----:R-:W-:Y:S01]  /*01b0*/  NOP ;  /* 0x0000000000007918 */ /* 0x002fe20000000000 */
.L_x_1:
[----:B------:R-:W-:Y:S05]  /*01c0*/  BSYNC B0 ;  /* 0x0000000000007941 */ /* 0x000fea0003800000 */
.L_x_0:
[----:B------:R-:W1:Y:S01]  /*01d0*/  SHFL.IDX PT, R4, R0, RZ, 0x1f ;  /* 0x00001fff00047589 */ /* 0x000e6200000e0000 */
[----:B--2---:R-:W-:Y:S01]  /*01e0*/  R2UR UR61, R3 ;  /* 0x00000000033d72ca */ /* 0x004fe200000e0000 */
[----:B------:R-:W-:Y:S02]  /*01f0*/  UISETP.NE.AND UP0, UPT, UR5, 0x1, UPT ;  /* 0x000000010500788c */ /* 0x000fe4000bf05270 */
[----:B------:R-:W-:-:S10]  /*0200*/  UISETP.NE.AND UP1, UPT, UR5, 0x2, UPT ;  /* 0x000000020500788c */ /* 0x000fd4000bf25270 */
[----:B------:R-:W-:Y:S02]  /*0210*/  UIADD3 UR10, UR61, -0x1, URZ ;  /* 0xffffffff3d0a7890 */ /* 0x000fe4000fffe03f */
[----:B------:R-:W-:Y:S02]  /*0220*/  UISETP.EQ.AND UP2, UPT, UR61, URZ, !UP0 ;  /* 0x0000003f3d00728c */ /* 0x000fe4000c742270 */
[----:B------:R-:W-:Y:S02]  /*0230*/  UISETP.EQ.AND UP3, UPT, UR61, URZ, !UP1 ;  /* 0x0000003f3d00728c */ /* 0x000fe4000cf62270 */
[----:B------:R-:W-:Y:S02]  /*0240*/  UISETP.GE.U32.AND UP4, UPT, UR10, 0x4, UPT ;  /* 0x000000040a00788c */ /* 0x000fe4000bf86070 */
[----:B------:R-:W-:Y:S01]  /*0250*/  USEL UR4, URZ, 0x1, !UP2 ;  /* 0x000000013f047887 */ /* 0x000fe2000d000000 */
[----:B-1----:R-:W-:Y:S01]  /*0260*/  ISETP.NE.AND P0, PT, R4, RZ, PT ;  /* 0x000000ff0400720c */ /* 0x002fe20003f05270 */
[----:B------:R-:W-:Y:S01]  /*0270*/  USEL UR6, URZ, 0x1, !UP3 ;  /* 0x000000013f067887 */ /* 0x000fe2000d800000 */
[----:B------:R-:W-:Y:S01]  /*0280*/  MOV R4, UR5 ;  /* 0x0000000500047c02 */ /* 0x000fe20008000f00 */
[----:B------:R-:W-:-:S02]  /*0290*/  USEL UR7, UR4, 0x2, UP4 ;  /* 0x0000000204077887 */ /* 0x000fc4000a000000 */
[----:B------:R-:W-:-:S04]  /*02a0*/  USEL UR4, UR6, 0x2, UP4 ;  /* 0x0000000206047887 */ /* 0x000fc8000a000000 */
[----:B------:R-:W-:Y:S02]  /*02b0*/  MOV R18, UR7 ;  /* 0x0000000700127c02 */ /* 0x000fe40008000f00 */
[----:B------:R-:W-:Y:S02]  /*02c0*/  MOV R16, UR4 ;  /* 0x0000000400107c02 */ /* 0x000fe40008000f00 */
[----:B------:R-:W-:Y:S05]  /*02d0*/  @P0 BRA `(.L_x_2) ;  /* 0x0000000000480947 */ /* 0x000fea0003800000 */
[----:B------:R-:W1:Y:S01]  /*02e0*/  S2UR UR8, SR_CgaCtaId ;  /* 0x00000000000879c3 */ /* 0x000e620000008800 */
[----:B------:R-:W-:Y:S01]  /*02f0*/  UMOV UR4, 0x400 ;  /* 0x0000040000047882 */ /* 0x000fe20000000000 */
[----:B------:R-:W-:Y:S01]  /*0300*/  UMOV UR5, 0x1 ;  /* 0x0000000100057882 */ /* 0x000fe20000000000 */
[----:B------:R-:W-:Y:S01]  /*0310*/  UMOV UR6, 0x80 ;  /* 0x0000008000067882 */ /* 0x000fe20000000000 */
[----:B------:R-:W-:Y:S01]  /*0320*/  ELECT P0, URZ, PT ;  /* 0x00000000003f782f */ /* 0x000fe20003800000 */
[----:B------:R-:W-:-:S04]  /*0330*/  UIADD3 UR6, -UR6, 0x100000, URZ ;  /* 0x0010000006067890 */ /* 0x000fc8000fffe13f */
[----:B------:R-:W-:Y:S02]  /*0340*/  USHF.L.U32 UR7, UR6, 0xb, URZ ;  /* 0x0000000b06077899 */ /* 0x000fe4000800063f */
[----:B------:R-:W-:Y:S02]  /*0350*/  USHF.L.U32 UR6, UR6, 0x1, URZ ;  /* 0x0000000106067899 */ /* 0x000fe4000800063f */
[----:B-1----:R-:W-:Y:S02]  /*0360*/  ULEA UR8, UR8, UR4, 0x18 ;  /* 0x0000000408087291 */ /* 0x002fe4000f8ec03f */
[----:B------:R-:W-:-:S04]  /*0370*/  UIADD3 UR4, -UR5, 0x100000, URZ ;  /* 0x0010000005047890 */ /* 0x000fc8000fffe13f */
[----:B------:R-:W-:Y:S02]  /*0380*/  USHF.L.U32 UR5, UR4, 0xb, URZ ;  /* 0x0000000b04057899 */ /* 0x000fe4000800063f */
[----:B------:R-:W-:Y:S01]  /*0390*/  USHF.L.U32 UR4, UR4, 0x1, URZ ;  /* 0x0000000104047899 */ /* 0x000fe2000800063f */
[----:B------:R-:W1:Y:S11]  /*03a0*/  FENCE.VIEW.ASYNC.S ;  /* 0x00000000000073c6 */ /* 0x000e760000000000 */
[----:B-1----:R1:W2:Y:S01]  /*03b0*/  SYNCS.EXCH.64 URZ, [UR8+0x2e450], UR4 ;  /* 0x02e45004083f75b2 */ /* 0x0022a20008000100 */
[----:B------:R1:W3:Y:S01]  /*03c0*/  SYNCS.EXCH.64 URZ, [UR8+0x2e460], UR6 ;  /* 0x02e46006083f75b2 */ /* 0x0002e20008000100 */
[----:B------:R1:W4:Y:S01]  /*03d0*/  SYNCS.EXCH.64 URZ, [UR8+0x2e458], UR4 ;  /* 0x02e45804083f75b2 */ /* 0x0003220008000100 */
[----:B------:R1:W1:Y:S01]  /*03e0*/  SYNCS.EXCH.64 URZ, [UR8+0x2e468], UR6 ;  /* 0x02e46806083f75b2 */ /* 0x0002620008000100 */
[----:B------:R-:W-:Y:S01]  /*03f0*/  NOP ;  /* 0x0000000000007918 */ /* 0x000fe20000000000 */
.L_x_2:
[----:B------:R-:W5:Y:S01]  /*0400*/  SHFL.IDX PT, R3, R0, RZ, 0x1f ;  /* 0x00001fff00037589 */ /* 0x000f6200000e0000 */
[----:B------:R-:W-:Y:S01]  /*0410*/  NOP ;  /* 0x0000000000007918 */ /* 0x000fe20000000000 */
[----:B-----5:R-:W-:-:S13]  /*0420*/  ISETP.NE.AND P0, PT, R3, RZ, PT ;  /* 0x000000ff0300720c */ /* 0x020fda0003f05270 */
[----:B------:R-:W-:Y:S05]  /*0430*/  @P0 BRA `(.L_x_3) ;  /* 0x0000000000600947 */ /* 0x000fea0003800000 */
[----:B-1----:R-:W1:Y:S01]  /*0440*/  S2UR UR5, SR_CgaCtaId ;  /* 0x00000000000579c3 */ /* 0x002e620000008800 */
[----:B------:R-:W-:Y:S01]  /*0450*/  UMOV UR4, 0x400 ;  /* 0x0000040000047882 */ /* 0x000fe20000000000 */
[----:B------:R-:W-:Y:S01]  /*0460*/  UMOV UR6, 0x1 ;  /* 0x0000000100067882 */ /* 0x000fe20000000000 */
[----:B------:R-:W-:Y:S01]  /*0470*/  UMOV UR9, 0x100 ;  /* 0x0000010000097882 */ /* 0x000fe20000000000 */
[----:B------:R-:W-:-:S04]  /*0480*/  UIADD3 UR6, -UR6, 0x100000, URZ ;  /* 0x0010000006067890 */ /* 0x000fc8000fffe13f */
[----:B------:R-:W-:Y:S02]  /*0490*/  USHF.L.U32 UR7, UR6, 0xb, URZ ;  /* 0x0000000b06077899 */ /* 0x000fe4000800063f */
[----:B------:R-:W-:Y:S01]  /*04a0*/  USHF.L.U32 UR6, UR6, 0x1, URZ ;  /* 0x0000000106067899 */ /* 0x000fe2000800063f */
[----:B------:R-:W-:Y:S01]  /*04b0*/  ELECT P0, URZ, PT ;  /* 0x00000000003f782f */ /* 0x000fe20003800000 */
[----:B-1----:R-:W-:Y:S02]  /*04c0*/  ULEA UR8, UR5, UR4, 0x18 ;  /* 0x0000000405087291 */ /* 0x002fe4000f8ec03f */
[----:B------:R-:W-:-:S04]  /*04d0*/  UIADD3 UR4, -UR9, 0x100000, URZ ;  /* 0x0010000009047890 */ /* 0x000fc8000fffe13f */
[----:B------:R-:W-:Y:S02]  /*04e0*/  USHF.L.U32 UR5, UR4, 0xb, URZ ;  /* 0x0000000b04057899 */ /* 0x000fe4000800063f */
[----:B------:R-:W-:Y:S01]  /*04f0*/  USHF.L.U32 UR4, UR4, 0x1, URZ ;  /* 0x0000000104047899 */ /* 0x000fe2000800063f */
[----:B------:R-:W1:Y:S03]  /*0500*/  FENCE.VIEW.ASYNC.S ;  /* 0x00000000000073c6 */ /* 0x000e660000000000 */
[----:B-1----:R1:W1:Y:S08]  /*0510*/  SYNCS.EXCH.64 URZ, [UR8+0x2e400], UR6 ;  /* 0x02e40006083f75b2 */ /* 0x0022700008000100 */
[----:B------:R1:W1:Y:S01]  /*0520*/  SYNCS.EXCH.64 URZ, [UR8+0x2e428], UR4 ;  /* 0x02e42804083f75b2 */ /* 0x0002620008000100 */
        /* <DEDUP_REMOVED lines=8> */
[----:B------:R-:W-:Y:S01]  /*05b0*/  NOP ;  /* 0x0000000000007918 */ /* 0x000fe20000000000 */
.L_x_3:
        /* <DEDUP_REMOVED lines=21> */
[----:B------:R-:W-:Y:S01]  /*0710*/  NOP ;  /* 0x0000000000007918 */ /* 0x000fe20000000000 */
.L_x_4:
[----:B------:R-:W5:Y:S01]  /*0720*/  SHFL.IDX PT, R3, R0, RZ, 0x1f ;  /* 0x00001fff00037589 */ /* 0x000f6200000e0000 */
[----:B------:R-:W-:Y:S01]  /*0730*/  ELECT P0, URZ, PT ;  /* 0x00000000003f782f */ /* 0x000fe20003800000 */
[----:B------:R-:W-:Y:S01]  /*0740*/  NOP ;  /* 0x0000000000007918 */ /* 0x000fe20000000000 */
[----:B-1----:R-:W-:Y:S02]  /*0750*/  UMOV UR4, 0x80 ;  /* 0x0000008000047882 */ /* 0x002fe40000000000 */
[C---:B-----5:R-:W-:Y:S02]  /*0760*/  ISETP.NE.OR P0, PT, R3.reuse, RZ, !P0 ;  /* 0x000000ff0300720c */ /* 0x060fe40004705670 */
[----:B------:R-:W-:-:S11]  /*0770*/  ISETP.NE.AND P3, PT, R3, RZ, PT ;  /* 0x000000ff0300720c */ /* 0x000fd60003f65270 */
[----:B------:R-:W-:Y:S01]  /*0780*/  VOTEU.ALL UP2, P0 ;  /* 0x00000000003f7886 */ /* 0x000fe20000040000 */
[----:B------:R-:W-:Y:S01]  /*0790*/  VOTEU.ALL UP3, P0 ;  /* 0x00000000003f7886 */ /* 0x000fe20000060000 */
[----:B------:R-:W-:Y:S01]  /*07a0*/  VOTEU.ALL UP4, P0 ;  /* 0x00000000003f7886 */ /* 0x000fe20000080000 */
[----:B------:R-:W-:Y:S02]  /*07b0*/  VOTEU.ALL UP5, P0 ;  /* 0x00000000003f7886 */ /* 0x000fe400000a0000 */
[----:B------:R-:W1:Y:S01]  /*07c0*/  @!UP2 S2UR UR7, SR_CgaCtaId ;  /* 0x000000000007a9c3 */ /* 0x000e620000008800 */
[----:B------:R-:W-:Y:S01]  /*07d0*/  @!UP2 UMOV UR6, 0x400 ;  /* 0x000004000006a882 */ /* 0x000fe20000000000 */
[----:B------:R-:W-:-:S04]  /*07e0*/  @!UP2 UIADD3 UR4, -UR4, 0x100000, URZ ;  /* 0x001000000404a890 */ /* 0x000fc8000fffe13f */
[----:B------:R-:W-:Y:S02]  /*07f0*/  @!UP2 USHF.L.U32 UR5, UR4, 0xb, URZ ;  /* 0x0000000b0405a899 */ /* 0x000fe4000800063f */
[----:B------:R-:W-:Y:S02]  /*0800*/  @!UP2 USHF.L.U32 UR4, UR4, 0x1, URZ ;  /* 0x000000010404a899 */ /* 0x000fe4000800063f */
[----:B-1----:R-:W-:Y:S01]  /*0810*/  @!UP2 ULEA UR6, UR7, UR6, 0x18 ;  /* 0x000000060706a291 */ /* 0x002fe2000f8ec03f */
[----:B------:R-:W-:Y:S01]  /*0820*/  VOTEU.ALL UP2, P0 ;  /* 0x00000000003f7886 */ /* 0x000fe20000040000 */
[----:B------:R-:W1:Y:S10]  /*0830*/  FENCE.VIEW.ASYNC.S ;  /* 0x00000000000073c6 */ /* 0x000e740000000000 */
[----:B-1----:R1:W1:Y:S01]  /*0840*/  @!UP2 SYNCS.EXCH.64 URZ, [UR6+0x2e490], UR4 ;  /* 0x02e49004063fa5b2 */ /* 0x0022620008000100 */
[----:B------:R1:W1:Y:S01]  /*0850*/  @!UP3 SYNCS.EXCH.64 URZ, [UR6+0x2e498], UR4 ;  /* 0x02e49804063fb5b2 */ /* 0x0002620008000100 */
[----:B------:R1:W1:Y:S01]  /*0860*/  @!UP4 SYNCS.EXCH.64 URZ, [UR6+0x2e4a0], UR4 ;  /* 0x02e4a004063fc5b2 */ /* 0x0002620008000100 */
[----:B------:R1:W1:Y:S01]  /*0870*/  @!UP5 SYNCS.EXCH.64 URZ, [UR6+0x2e4a8], UR4 ;  /* 0x02e4a804063fd5b2 */ /* 0x0002620008000100 */
[----:B------:R-:W-:Y:S01]  /*0880*/  NOP ;  /* 0x0000000000007918 */ /* 0x000fe20000000000 */
[----:B------:R-:W-:Y:S05]  /*0890*/  @P3 BRA `(.L_x_5) ;  /* 0x0000000000583947 */ /* 0x000fea0003800000 */
[----:B-1----:R-:W1:Y:S01]  /*08a0*/  S2UR UR5, SR_CgaCtaId ;  /* 0x00000000000579c3 */ /* 0x002e620000008800 */
[----:B------:R-:W-:Y:S01]  /*08b0*/  UMOV UR4, 0x400 ;  /* 0x0000040000047882 */ /* 0x000fe20000000000 */
[----:B------:R-:W-:Y:S01]  /*08c0*/  UMOV UR6, 0x20 ;  /* 0x0000002000067882 */ /* 0x000fe20000000000 */
[----:B------:R-:W-:Y:S01]  /*08d0*/  UMOV UR7, 0x80 ;  /* 0x0000008000077882 */ /* 0x000fe20000000000 */
[----:B------:R-:W-:Y:S01]  /*08e0*/  ELECT P0, URZ, PT ;  /* 0x00000000003f782f */ /* 0x000fe20003800000 */
[----:B-1----:R-:W-:Y:S02]  /*08f0*/  ULEA UR8, UR5, UR4, 0x18 ;  /* 0x0000000405087291 */ /* 0x002fe4000f8ec03f */
[----:B------:R-:W-:-:S04]  /*0900*/  UIADD3 UR4, -UR6, 0x100000, URZ ;  /* 0x0010000006047890 */ /* 0x000fc8000fffe13f */
[----:B------:R-:W-:Y:S02]  /*0910*/  USHF.L.U32 UR5, UR4, 0xb, URZ ;  /* 0x0000000b04057899 */ /* 0x000fe4000800063f */
[----:B------:R-:W-:Y:S02]  /*0920*/  USHF.L.U32 UR4, UR4, 0x1, URZ ;  /* 0x0000000104047899 */ /* 0x000fe4000800063f */
        /* <DEDUP_REMOVED lines=13> */
.L_x_5:
[----:B------:R-:W-:Y:S01]  /*0a00*/  VOTEU.ANY UP2, P2 ;  /* 0x00000000003f7886 */ /* 0x000fe20001040100 */
[----:B-1----:R-:W-:Y:S01]  /*0a10*/  UMOV UR4, 0x40 ;  /* 0x0000004000047882 */ /* 0x002fe20000000000 */
[----:B------:R-:W-:Y:S01]  /*0a20*/  ISETP.NE.AND P3, PT, RZ, UR61, PT ;  /* 0x0000003dff007c0c */ /* 0x000fe2000bf65270 */
[----:B------:R-:W-:Y:S01]  /*0a30*/  NOP ;  /* 0x0000000000007918 */ /* 0x000fe20000000000 */
[----:B------:R-:W-:Y:S01]  /*0a40*/  ISETP.EQ.AND P0, PT, R4, 0x2, P1 ;  /* 0x000000020400780c */ /* 0x000fe20000f02270 */
[----:B------:R-:W1:Y:S01]  /*0a50*/  @UP2 S2UR UR7, SR_CgaCtaId ;  /* 0x00000000000729c3 */ /* 0x000e620000008800 */
[----:B------:R-:W-:Y:S01]  /*0a60*/  @UP2 UMOV UR6, 0x400 ;  /* 0x0000040000062882 */ /* 0x000fe20000000000 */
[----:B------:R-:W-:-:S04]  /*0a70*/  @UP2 UIADD3 UR4, -UR4, 0x100000, URZ ;  /* 0x0010000004042890 */ /* 0x000fc8000fffe13f */
[----:B------:R-:W-:Y:S02]  /*0a80*/  @UP2 USHF.L.U32 UR5, UR4, 0xb, URZ ;  /* 0x0000000b04052899 */ /* 0x000fe4000800063f */
[----:B------:R-:W-:Y:S02]  /*0a90*/  @UP2 USHF.L.U32 UR4, UR4, 0x1, URZ ;  /* 0x0000000104042899 */ /* 0x000fe4000800063f */
[----:B-1----:R-:W-:Y:S01]  /*0aa0*/  @UP2 ULEA UR6, UR7, UR6, 0x18 ;  /* 0x0000000607062291 */ /* 0x002fe2000f8ec03f */
[----:B------:R-:W-:Y:S01]  /*0ab0*/  VOTEU.ANY UP2, P2 ;  /* 0x00000000003f7886 */ /* 0x000fe20001040100 */
[----:B------:R-:W-:Y:S01]  /*0ac0*/  ISETP.EQ.AND P2, PT, R4, 0x1, P1 ;  /* 0x000000010400780c */ /* 0x000fe20000f42270 */
[----:B------:R-:W1:Y:S09]  /*0ad0*/  FENCE.VIEW.ASYNC.S ;  /* 0x00000000000073c6 */ /* 0x000e720000000000 */
[----:B-1----:R1:W2:Y:S01]  /*0ae0*/  @UP2 SYNCS.EXCH.64 URZ, [UR6+0x2e4b0], UR4 ;  /* 0x02e4b004063f25b2 */ /* 0x0022a20008000100 */
[----:B------:R-:W-:Y:S01]  /*0af0*/  NOP ;  /* 0x0000000000007918 */ /* 0x000fe20000000000 */
[----:B--234-:R-:W-:Y:S06]  /*0b00*/  BAR.SYNC.DEFER_BLOCKING 0x0 ;  /* 0x0000000000007b1d */ /* 0x01cfec0000010000 */
[----:B------:R-:W-:Y:S05]  /*0b10*/  @!P3 BRA `(.L_x_6) ;  /* 0x000000900070b947 */ /* 0x000fea0003800000 */
[----:B------:R-:W-:-:S06]  /*0b20*/  UISETP.GT.U32.AND UP0, UPT, UR10, 0x3, UPT ;  /* 0x000000030a00788c */ /* 0x000fcc000bf04070 */
[----:B------:R-:W-:-:S13]  /*0b30*/  PLOP3.LUT P0, PT, PT, PT, UP0, 0x80, 0x0 ;  /* 0x000000000000781c */ /* 0x000fda0003f0f008 */
[----:B-1----:R-:W-:Y:S05]  /*0b40*/  @P0 EXIT ;  /* 0x000000000000094d */ /* 0x002fea0003800000 */
.L_x_7:
[----:B------:R-:W-:-:S08]  /*0b50*/  NOP ;  /* 0x0000000000007918 */ /* 0x000fd00000000000 */
[----:B------:R-:W1:Y:S02]  /*0b60*/  USETMAXREG.TRY_ALLOC.CTAPOOL UP0, 0xf0 ;  /* 0x000000f0000079c8 */ /* 0x000e640008000600 */
[----:B-1----:R-:W-:-:S13]  /*0b70*/  PLOP3.LUT P0, PT, PT, PT, UP0, 0x80, 0x0 ;  /* 0x000000000000781c */ /* 0x002fda0003f0f008 */
[----:B------:R-:W-:Y:S05]  /*0b80*/  @!P0 BRA `(.L_x_7) ;  /* 0xfffffffc00f08947 */ /* 0x000fea000383ffff */
[----:B------:R-:W-:Y:S02]  /*0b90*/  ULDC UR4, c[0x0][0xa00] ;  /* 0x0002800000047ab9 */ /* 0x000fe40000000800 */
[----:B------:R-:W-:-:S13]  /*0ba0*/  ISETP.GE.AND P0, PT, R17, UR4, PT ;  /* 0x0000000411007c0c */ /* 0x000fda000bf06270 */
[----:B------:R-:W-:Y:S05]  /*0bb0*/  @P0 EXIT ;  /* 0x000000000000094d */ /* 0x000fea0003800000 */
[----:B------:R-:W-:Y:S01]  /*0bc0*/  SHF.R.S32.HI R3, RZ, 0x1f, R2 ;  /* 0x0000001fff037819 */ /* 0x000fe20000011402 */
[----:B------:R-:W-:Y:S01]  /*0bd0*/  UISETP.NE.AND UP0, UPT, UR61, 0x1, UPT ;  /* 0x000000013d00788c */ /* 0x000fe2000bf05270 */
[----:B------:R-:W-:Y:S01]  /*0be0*/  R2UR UR4, R18 ;  /* 0x00000000120472ca */ /* 0x000fe200000e0000 */
[----:B------:R-:W-:Y:S01]  /*0bf0*/  UMOV UR45, URZ ;  /* 0x0000003f002d7c82 */ /* 0x000fe20008000000 */
[----:B------:R-:W-:Y:S01]  /*0c00*/  LEA.HI R3, R3, R2, RZ, 0x7 ;  /* 0x0000000203037211 */ /* 0x000fe200078f38ff */
[----:B------:R-:W-:Y:S01]  /*0c10*/  UMOV UR60, URZ ;  /* 0x0000003f003c7c82 */ /* 0x000fe20008000000 */
[----:B------:R-:W-:Y:S01]  /*0c20*/  MOV R22, RZ ;  /* 0x000000ff00167202 */ /* 0x000fe20000000f00 */
[----:B------:R-:W-:Y:S01]  /*0c30*/  UMOV UR36, URZ ;  /* 0x0000003f00247c82 */ /* 0x000fe20008000000 */
[----:B------:R-:W-:-:S04]  /*0c40*/  LOP3.LUT R3, R3, 0xffffff80, RZ, 0xc0, !PT ;  /* 0xffffff8003037812 */ /* 0x000fc800078ec0ff */
[----:B------:R-:W-:-:S03]  /*0c50*/  IADD3 R3, -R3, R2, RZ ;  /* 0x0000000203037210 */ /* 0x000fc60007ffe1ff */
[----:B------:R-:W-:Y:S01]  /*0c60*/  ULOP3.LUT UR5, UR4, 0x1, URZ, 0xfc, !UPT ;  /* 0x0000000104057892 */ /* 0x000fe2000f8efc3f */
[----:B------:R-:W-:Y:S01]  /*0c70*/  SHF.R.S32.HI R0, RZ, 0x1f, R3 ;  /* 0x0000001fff007819 */ /* 0x000fe20000011403 */
[----:B------:R-:W-:-:S03]  /*0c80*/  USEL UR4, URZ, 0x1, UP0 ;  /* 0x000000013f047887 */ /* 0x000fc60008000000 */
[----:B------:R-:W-:Y:S01]  /*0c90*/  LEA.HI R0, R0, R3, RZ, 0x2 ;  /* 0x0000000300007211 */ /* 0x000fe200078f10ff */
[----:B------:R-:W-:Y:S02]  /*0ca0*/  IMAD.U32 R154, RZ, RZ, UR5 ;  /* 0x00000005ff9a7e24 */ /* 0x000fe4000f8e00ff */
[----:B------:R-:W-:Y:S02]  /*0cb0*/  MOV R153, UR4 ;  /* 0x0000000400997c02 */ /* 0x000fe40008000f00 */
[----:B------:R-:W-:-:S04]  /*0cc0*/  LOP3.LUT R0, R0, 0x7ffffffc, RZ, 0xc0, !PT ;  /* 0x7ffffffc00007812 */ /* 0x000fc800078ec0ff */
[----:B------:R-:W-:-:S04]  /*0cd0*/  IADD3 R0, R3, -R0, RZ ;  /* 0x8000000003007210 */ /* 0x000fc80007ffe0ff */
[----:B------:R-:W-:-:S07]  /*0ce0*/  SHF.L.U32 R19, R0, 0x1, RZ ;  /* 0x0000000100137819 */ /* 0x000fce00000006ff */
.L_x_83:
[----:B------:R-:W-:Y:S01]  /*0cf0*/  ULDC UR9, c[0x0][0xa04] ;  /* 0x0002810000097ab9 */ /* 0x000fe20000000800 */
[----:B------:R-:W-:Y:S01]  /*0d00*/  R2UR UR8, R17 ;  /* 0x00000000110872ca */ /* 0x000fe200000e0000 */
[----:B------:R-:W-:Y:S01]  /*0d10*/  UISETP.NE.AND UP0, UPT, UR9, 0x1, UPT ;  /* 0x000000010900788c */ /* 0x000fe2000bf05270 */
[----:B------:R-:W-:Y:S01]  /*0d20*/  ULDC UR4, c[0x0][0xa10] ;  /* 0x0002840000047ab9 */ /* 0x000fe20000000800 */
[----:B------:R-:W-:Y:S01]  /*0d30*/  ULDC UR44, c[0x0][0xa1c] ;  /* 0x00028700002c7ab9 */ /* 0x000fe20000000800 */
[----:B------:R-:W-:Y:S02]  /*0d40*/  UISETP.NE.AND UP1, UPT, UR4, 0x1, UPT ;  /* 0x000000010400788c */ /* 0x000fe4000bf25270 */
[----:B------:R-:W-:-:S06]  /*0d50*/  UISETP.NE.AND UP2, UPT, UR61, 0x1, UPT ;  /* 0x000000013d00788c */ /* 0x000fcc000bf45270 */
[----:B------:R-:W-:Y:S01]  /*0d60*/  @UP0 ULDC.64 UR6, c[0x0][0xa08] ;  /* 0x0002820000060ab9 */ /* 0x000fe20000000a00 */
[----:B------:R-:W-:Y:S01]  /*0d70*/  UMOV UR10, UR8 ;  /* 0x00000008000a7c82 */ /* 0x000fe20008000000 */
[----:B------:R-:W-:Y:S01]  /*0d80*/  UIMAD.WIDE.U32 UR4, UR8, UR6, URZ ;  /* 0x00000006080472a5 */ /* 0x000fe2000f8e003f */
[----:B------:R-:W-:Y:S02]  /*0d90*/  PLOP3.LUT P0, PT, PT, PT, UP2, 0x80, 0x0 ;  /* 0x000000000000781c */ /* 0x000fe40003f0f028 */
[----:B------:R-:W-:Y:S01]  /*0da0*/  @UP1 ULDC UR6, c[0x0][0xa18] ;  /* 0x0002860000061ab9 */ /* 0x000fe20000000800 */
[----:B------:R-:W-:Y:S02]  /*0db0*/  @UP0 USHF.R.U32.HI UR10, URZ, UR7, UR5 ;  /* 0x000000073f0a0299 */ /* 0x000fe40008011605 */
[----:B------:R-:W-:Y:S01]  /*0dc0*/  UISETP.NE.AND UP0, UPT, UR44, 0x1, UPT ;  /* 0x000000012c00788c */ /* 0x000fe2000bf05270 */
[----:B------:R-:W-:Y:S02]  /*0dd0*/  @UP1 ULDC UR4, c[0x0][0xa14] ;  /* 0x0002850000041ab9 */ /* 0x000fe40000000800 */
[----:B------:R-:W-:-:S02]  /*0de0*/  UIMAD.WIDE.U32 UR4, UR10, UR4, URZ ;  /* 0x000000040a0472a5 */ /* 0x000fc4000f8e003f */
[----:B------:R-:W-:Y:S01]  /*0df0*/  IADD3 R0, RZ, -UR10, RZ ;  /* 0x8000000aff007c10 */ /* 0x000fe2000fffe0ff */
[----:B------:R-:W-:Y:S01]  /*0e00*/  UMOV UR46, UR10 ;  /* 0x0000000a002e7c82 */ /* 0x000fe20008000000 */
[----:B------:R-:W-:Y:S01]  /*0e10*/  MOV R152, UR10 ;  /* 0x0000000a00987c02 */ /* 0x000fe20008000f00 */
[----:B------:R-:W-:Y:S02]  /*0e20*/  @UP1 USHF.R.U32.HI UR46, URZ, UR6, UR5 ;  /* 0x000000063f2e1299 */ /* 0x000fe40008011605 */
[----:B------:R-:W-:Y:S01]  /*0e30*/  IMAD R0, R0, UR9, R17 ;  /* 0x0000000900007c24 */ /* 0x000fe2000f8e0211 */
[----:B------:R-:W-:Y:S02]  /*0e40*/  @UP0 ULDC.64 UR6, c[0x0][0xa20] ;  /* 0x0002880000060ab9 */ /* 0x000fe40000000a00 */
[----:B------:R-:W-:Y:S02]  /*0e50*/  UIMAD.WIDE.U32 UR4, UR46, UR6, URZ ;  /* 0x000000062e0472a5 */ /* 0x000fe4000f8e003f */
[----:B------:R-:W-:Y:S01]  /*0e60*/  R2UR UR47, R0 ;  /* 0x00000000002f72ca */ /* 0x000fe200000e0000 */
[----:B------:R-:W-:Y:S01]  /*0e70*/  UMOV UR6, UR46 ;  /* 0x0000002e00067c82 */ /* 0x000fe20008000000 */
[----:B------:R-:W-:-:S04]  /*0e80*/  @UP0 USHF.R.U32.HI UR6, URZ, UR7, UR5 ;  /* 0x000000073f060299 */ /* 0x000fc80008011605 */
[----:B------:R-:W-:-:S04]  /*0e90*/  UIADD3 UR4, -UR6, URZ, URZ ;  /* 0x0000003f06047290 */ /* 0x000fc8000fffe13f */
[----:B------:R-:W-:Y:S01]  /*0ea0*/  UIMAD UR44, UR44, UR4, UR46 ;  /* 0x000000042c2c72a4 */ /* 0x000fe2000f8e022e */
[----:B------:R-:W-:Y:S11]  /*0eb0*/  @!P0 BRA `(.L_x_8) ;  /* 0x0000000000688947 */ /* 0x000ff60003800000 */
[----:B------:R-:W-:-:S06]  /*0ec0*/  UISETP.NE.AND UP0, UPT, UR61, 0x2, UPT ;  /* 0x000000023d00788c */ /* 0x000fcc000bf05270 */
[----:B------:R-:W-:-:S13]  /*0ed0*/  PLOP3.LUT P1, PT, PT, PT, UP0, 0x80, 0x0 ;  /* 0x000000000000781c */ /* 0x000fda0003f2f008 */
[----:B------:R-:W-:Y:S05]  /*0ee0*/  @!P1 BRA `(.L_x_9) ;  /* 0x0000000000449947 */ /* 0x000fea0003800000 */
[----:B------:R-:W-:-:S06]  /*0ef0*/  UISETP.NE.AND UP0, UPT, UR61, 0x3, UPT ;  /* 0x000000033d00788c */ /* 0x000fcc000bf05270 */
[----:B------:R-:W-:-:S13]  /*0f00*/  PLOP3.LUT P1, PT, PT, PT, UP0, 0x80, 0x0 ;  /* 0x000000000000781c */ /* 0x000fda0003f2f008 */
[----:B------:R-:W-:Y:S05]  /*0f10*/  @!P1 BRA `(.L_x_10) ;  /* 0x0000000000249947 */ /* 0x000fea0003800000 */
[----:B------:R-:W-:-:S06]  /*0f20*/  UISETP.NE.AND UP0, UPT, UR61, 0x4, UPT ;  /* 0x000000043d00788c */ /* 0x000fcc000bf05270 */
[----:B------:R-:W-:-:S13]  /*0f30*/  PLOP3.LUT P1, PT, PT, PT, UP0, 0x80, 0x0 ;  /* 0x000000000000781c */ /* 0x000fda0003f2f008 */
[----:B------:R-:W-:Y:S05]  /*0f40*/  @P1 BRA `(.L_x_11) ;  /* 0x0000000000541947 */ /* 0x000fea0003800000 */
[----:B------:R-:W-:Y:S02]  /*0f50*/  UIADD3 UR4, UR45, -0x1, URZ ;  /* 0xffffffff2d047890 */ /* 0x000fe4000fffe03f */
[----:B------:R-:W-:Y:S02]  /*0f60*/  ULOP3.LUT UR45, UR45, 0x1, URZ, 0xc, !UPT ;  /* 0x000000012d2d7892 */ /* 0x000fe4000f8e0c3f */
[----:B------:R-:W-:-:S04]  /*0f70*/  ULOP3.LUT UR4, UR4, 0x2, URZ, 0xc0, !UPT ;  /* 0x0000000204047892 */ /* 0x000fc8000f8ec03f */
[----:B------:R-:W-:-:S04]  /*0f80*/  USHF.R.U32.HI UR4, URZ, 0x1, UR4 ;  /* 0x000000013f047899 */ /* 0x000fc80008011604 */
[----:B------:R-:W-:Y:S01]  /*0f90*/  ULOP3.LUT UR60, UR60, UR4, URZ, 0x3c, !UPT ;  /* 0x000000043c3c7292 */ /* 0x000fe2000f8e3c3f */
[----:B------:R-:W-:Y:S11]  /*0fa0*/  BRA `(.L_x_11) ;  /* 0x00000000003c7947 */ /* 0x000ff60003800000 */
.L_x_10:
[----:B------:R-:W-:Y:S02]  /*0fb0*/  ULOP3.LUT UP0, URZ, UR45, 0x2, URZ, 0xc0, !UPT ;  /* 0x000000022d3f7892 */ /* 0x000fe4000f80c03f */
[----:B------:R-:W-:Y:S02]  /*0fc0*/  ULOP3.LUT UR45, UR45, 0x1, URZ, 0xc0, !UPT ;  /* 0x000000012d2d7892 */ /* 0x000fe4000f8ec03f */
[----:B------:R-:W-:-:S04]  /*0fd0*/  USEL UR4, URZ, 0x1, UP0 ;  /* 0x000000013f047887 */ /* 0x000fc80008000000 */
[----:B------:R-:W-:Y:S01]  /*0fe0*/  ULOP3.LUT UR60, UR60, UR4, URZ, 0x3c, !UPT ;  /* 0x000000043c3c7292 */ /* 0x000fe2000f8e3c3f */
[----:B------:R-:W-:Y:S11]  /*0ff0*/  BRA `(.L_x_11) ;  /* 0x0000000000287947 */ /* 0x000ff60003800000 */
.L_x_9:
[----:B------:R-:W-:Y:S02]  /*1000*/  UIADD3 UR4, UR45, 0x1, URZ ;  /* 0x000000012d047890 */ /* 0x000fe4000fffe03f */
[----:B------:R-:W-:Y:S02]  /*1010*/  ULOP3.LUT UR45, UR45, 0x1, URZ, 0xc, !UPT ;  /* 0x000000012d2d7892 */ /* 0x000fe4000f8e0c3f */
[----:B------:R-:W-:-:S04]  /*1020*/  UISETP.GT.U32.AND UP0, UPT, UR4, 0x1, UPT ;  /* 0x000000010400788c */ /* 0x000fc8000bf04070 */
[----:B------:R-:W-:-:S04]  /*1030*/  USEL UR4, URZ, 0x1, !UP0 ;  /* 0x000000013f047887 */ /* 0x000fc8000c000000 */
[----:B------:R-:W-:Y:S01]  /*1040*/  ULOP3.LUT UR60, UR60, UR4, URZ, 0x3c, !UPT ;  /* 0x000000043c3c7292 */ /* 0x000fe2000f8e3c3f */
[----:B------:R-:W-:Y:S11]  /*1050*/  BRA `(.L_x_11) ;  /* 0x0000000000107947 */ /* 0x000ff60003800000 */
.L_x_8:
[----:B------:R-:W-:Y:S02]  /*1060*/  UISETP.GT.U32.AND UP0, UPT, UR45, 0x1, UPT ;  /* 0x000000012d00788c */ /* 0x000fe4000bf04070 */
[----:B------:R-:W-:Y:S02]  /*1070*/  ULOP3.LUT UR45, UR45, 0x1, URZ, 0xc0, !UPT ;  /* 0x000000012d2d7892 */ /* 0x000fe4000f8ec03f */
[----:B------:R-:W-:-:S04]  /*1080*/  USEL UR4, URZ, 0x1, !UP0 ;  /* 0x000000013f047887 */ /* 0x000fc8000c000000 */
[----:B------:R-:W-:-:S12]  /*1090*/  ULOP3.LUT UR60, UR60, UR4, URZ, 0x3c, !UPT ;  /* 0x000000043c3c7292 */ /* 0x000fd8000f8e3c3f */
.L_x_11:
[----:B------:R-:W-:Y:S05]  /*10a0*/  @!P0 BRA `(.L_x_12) ;  /* 0x00000000003c8947 */ /* 0x000fea0003800000 */
        /* <DEDUP_REMOVED lines=9> */
[----:B------:R-:W-:Y:S01]  /*1140*/  ULEA UR47, UR47, 0x3, 0x1 ;  /* 0x000000032f2f7891 */ /* 0x000fe2000f8e083f */
[----:B------:R-:W-:Y:S11]  /*1150*/  BRA `(.L_x_15) ;  /* 0x0000000000147947 */ /* 0x000ff60003800000 */
.L_x_14:
[----:B------:R-:W-:Y:S01]  /*1160*/  ULEA UR47, UR47, 0x2, 0x1 ;  /* 0x000000022f2f7891 */ /* 0x000fe2000f8e083f */
[----:B------:R-:W-:Y:S11]  /*1170*/  BRA `(.L_x_15) ;  /* 0x00000000000c7947 */ /* 0x000ff60003800000 */
.L_x_13:
[----:B------:R-:W-:Y:S01]  /*1180*/  ULEA UR47, UR47, 0x1, 0x1 ;  /* 0x000000012f2f7891 */ /* 0x000fe2000f8e083f */
[----:B------:R-:W-:Y:S11]  /*1190*/  BRA `(.L_x_15) ;  /* 0x0000000000047947 */ /* 0x000ff60003800000 */
.L_x_12:
[----:B------:R-:W-:-:S12]  /*11a0*/  USHF.L.U32 UR47, UR47, 0x1, URZ ;  /* 0x000000012f2f7899 */ /* 0x000fd8000800063f */
.L_x_15:
[----:B------:R-:W-:-:S13]  /*11b0*/  R2UR UR4, R16 ;  /* 0x00000000100472ca */ /* 0x000fda00000e0000 */
[----:B------:R-:W-:-:S04]  /*11c0*/  ULOP3.LUT UR4, UR4, 0x1, URZ, 0xfc, !UPT ;  /* 0x0000000104047892 */ /* 0x000fc8000f8efc3f */
[----:B------:R-:W-:-:S06]  /*11d0*/  UISETP.NE.AND UP0, UPT, UR4, 0x3, UPT ;  /* 0x000000030400788c */ /* 0x000fcc000bf05270 */
[----:B------:R-:W-:-:S13]  /*11e0*/  PLOP3.LUT P0, PT, PT, PT, UP0, 0x80, 0x0 ;  /* 0x000000000000781c */ /* 0x000fda0003f0f008 */
[----:B------:R-:W-:Y:S05]  /*11f0*/  @!P0 BRA `(.L_x_16) ;  /* 0x0000000000048947 */ /* 0x000fea0003800000 */
[----:B------:R-:W-:Y:S01]  /*1200*/  BPT.TRAP 0x1 ;  /* 0x000000040000795c */ /* 0x000fe20000300000 */
.L_x_16:
[----:B------:R-:W1:Y:S01]  /*1210*/  S2UR UR4, SR_CgaCtaId ;  /* 0x00000000000479c3 */ /* 0x000e620000008800 */
[----:B------:R-:W-:Y:S01]  /*1220*/  UMOV UR37, 0x400 ;  /* 0x0000040000257882 */ /* 0x000fe20000000000 */
[----:B------:R-:W-:Y:S02]  /*1230*/  MOV R0, UR60 ;  /* 0x0000003c00007c02 */ /* 0x000fe40008000f00 */
[----:B------:R-:W-:Y:S02]  /*1240*/  R2UR UR5, R154 ;  /* 0x000000009a0572ca */ /* 0x000fe400000e0000 */
[----:B------:R-:W-:-:S11]  /*1250*/  SHF.L.U32 R0, R0, 0x1f, RZ ;  /* 0x0000001f00007819 */ /* 0x000fd600000006ff */
[----:B------:R-:W-:-:S06]  /*1260*/  UISETP.NE.AND UP0, UPT, UR5, 0x3, UPT ;  /* 0x000000030500788c */ /* 0x000fcc000bf05270 */
[----:B------:R-:W-:Y:S01]  /*1270*/  PLOP3.LUT P0, PT, PT, PT, UP0, 0x80, 0x0 ;  /* 0x000000000000781c */ /* 0x000fe20003f0f008 */
[----:B-1----:R-:W-:-:S04]  /*1280*/  ULEA UR37, UR4, UR37, 0x18 ;  /* 0x0000002504257291 */ /* 0x002fc8000f8ec03f */
[----:B------:R-:W-:-:S09]  /*1290*/  ULEA UR4, UR45, UR37, 0x3 ;  /* 0x000000252d047291 */ /* 0x000fd2000f8e183f */
[----:B------:R-:W1:Y:S02]  /*12a0*/  SYNCS.PHASECHK.TRANS64.TRYWAIT P1, [UR4+0x2e450], R0 ;  /* 0x02e45000ff0075a7 */ /* 0x000e640008020144 */
[----:B-1----:R-:W-:Y:S05]  /*12b0*/  @!P1 BRA `(.L_x_17) ;  /* 0x000000a4007c9947 */ /* 0x002fea0003800000 */
.L_x_129:
[----:B------:R-:W-:Y:S05]  /*12c0*/  @!P0 BRA `(.L_x_18) ;  /* 0x0000000000048947 */ /* 0x000fea0003800000 */
[----:B------:R-:W-:Y:S01]  /*12d0*/  BPT.TRAP 0x1 ;  /* 0x000000040000795c */ /* 0x000fe20000300000 */
.L_x_18:
[----:B------:R-:W-:Y:S01]  /*12e0*/  ULEA UR7, UR36, UR37, 0x3 ;  /* 0x0000002524077291 */ /* 0x000fe2000f8e183f */
[----:B-1----:R-:W-:Y:S01]  /*12f0*/  SHF.L.U32 R0, R22, 0x1f, RZ ;  /* 0x0000001f16007819 */ /* 0x002fe200000006ff */
[----:B------:R-:W-:Y:S01]  /*1300*/  UIADD3 UR4, UR37, 0x2e490, URZ ;  /* 0x0002e49025047890 */ /* 0x000fe2000fffe03f */
[----:B------:R-:W-:Y:S01]  /*1310*/  SHF.L.U32 R3, R153, 0x1f, RZ ;  /* 0x0000001f99037819 */ /* 0x000fe200000006ff */
[----:B------:R-:W-:Y:S02]  /*1320*/  ULEA UR52, UR61, 0xfffffff8, 0x3 ;  /* 0xfffffff83d347891 */ /* 0x000fe4000f8e183f */
[----:B------:R-:W-:Y:S02]  /*1330*/  ULEA UR5, UR61, UR4, 0x3 ;  /* 0x000000043d057291 */ /* 0x000fe4000f8e183f */
[----:B------:R-:W-:Y:S01]  /*1340*/  ULOP3.LUT UR52, UR52, 0x8, URZ, 0xc, !UPT ;  /* 0x0000000834347892 */ /* 0x000fe2000f8e0c3f */
[----:B------:R-:W1:Y:S03]  /*1350*/  SYNCS.PHASECHK.TRANS64.TRYWAIT P1, [UR7+0x2e400], R0 ;  /* 0x02e40000ff0075a7 */ /* 0x000e660008020147 */
[----:B------:R-:W-:Y:S01]  /*1360*/  IMAD.U32 R12, RZ, RZ, UR5 ;  /* 0x00000005ff0c7e24 */ /* 0x000fe2000f8e00ff */
[----:B-1----:R-:W-:Y:S07]  /*1370*/  @!P1 BRA `(.L_x_19) ;  /* 0x000000a400649947 */ /* 0x002fee0003800000 */
.L_x_130:
[----:B------:R-:W-:-:S09]  /*1380*/  ULEA UR5, UR61, UR4, 0x3 ;  /* 0x000000043d057291 */ /* 0x000fd2000f8e183f */
[----:B------:R-:W2:Y:S02]  /*1390*/  SYNCS.PHASECHK.TRANS64.TRYWAIT P1, [UR5+-0x8], R3 ;  /* 0xfffff803ff0075a7 */ /* 0x000ea40008020145 */
[----:B--2---:R-:W-:Y:S05]  /*13a0*/  @!P1 BRA `(.L_x_20) ;  /* 0x000000a400709947 */ /* 0x004fea0003800000 */
.L_x_131:
[----:B------:R-:W-:Y:S01]  /*13b0*/  UIADD3 UR6, UR37, 0xc000, URZ ;  /* 0x0000c00025067890 */ /* 0x000fe2000fffe03f */
[----:B------:R-:W-:Y:S01]  /*13c0*/  WARPGROUP.ARRIVE ;  /* 0x00000000000079c5 */ /* 0x000fe20000000000 */
[----:B------:R-:W-:Y:S01]  /*13d0*/  USHF.R.U32.HI UR5, URZ, 0x4, UR37 ;  /* 0x000000043f057899 */ /* 0x000fe20008011625 */
[----:B------:R-:W2:Y:S01]  /*13e0*/  LDC R4, c[0x0][0x28c] ;  /* 0x0000a300ff047b82 */ /* 0x000ea20000000800 */
[----:B------:R-:W-:Y:S01]  /*13f0*/  USHF.R.U32.HI UR6, URZ, 0x4, UR6 ;  /* 0x000000043f067899 */ /* 0x000fe20008011606 */
[C---:B-1----:R-:W-:Y:S01]  /*1400*/  IADD3 R5, R19.reuse, 0x8, RZ ;  /* 0x0000000813057810 */ /* 0x042fe20007ffe0ff */
[----:B------:R-:W-:Y:S01]  /*1410*/  ULOP3.LUT UR5, UR5, 0x3fff, URZ, 0xc0, !UPT ;  /* 0x00003fff05057892 */ /* 0x000fe2000f8ec03f */
[C---:B------:R-:W-:Y:S01]  /*1420*/  IADD3 R3, R19.reuse, 0x1, RZ ;  /* 0x0000000113037810 */ /* 0x040fe20007ffe0ff */
[----:B------:R-:W-:Y:S01]  /*1430*/  ULOP3.LUT UR38, UR6, 0x3fff, URZ, 0xc0, !UPT ;  /* 0x00003fff06267892 */ /* 0x000fe2000f8ec03f */
[----:B------:R-:W-:Y:S01]  /*1440*/  IADD3 R11, R19, 0x10, RZ ;  /* 0x00000010130b7810 */ /* 0x000fe20007ffe0ff */
[----:B------:R-:W-:Y:S01]  /*1450*/  ULOP3.LUT UR5, UR5, 0x10000, URZ, 0xfc, !UPT ;  /* 0x0001000005057892 */ /* 0x000fe2000f8efc3f */
[----:B------:R-:W-:Y:S01]  /*1460*/  P2R R14, PR, RZ, 0x1 ;  /* 0x00000001ff0e7803 */ /* 0x000fe20000000000 */
[----:B------:R-:W-:-:S02]  /*1470*/  ULOP3.LUT UR39, UR38, 0x10000, URZ, 0xfc, !UPT ;  /* 0x0001000026277892 */ /* 0x000fc4000f8efc3f */
[----:B------:R-:W-:Y:S02]  /*1480*/  UIMAD UR5, UR45, 0x600, UR5 ;  /* 0x000006002d0578a4 */ /* 0x000fe4000f8e0205 */
[----:B------:R-:W-:Y:S01]  /*1490*/  UIMAD UR6, UR36, 0x600, UR39 ;  /* 0x00000600240678a4 */ /* 0x000fe2000f8e0227 */
[----:B------:R-:W-:Y:S01]  /*14a0*/  UMOV UR9, 0x40000040 ;  /* 0x4000004000097882 */ /* 0x000fe20000000000 */
[----:B------:R-:W-:Y:S01]  /*14b0*/  UMOV UR11, 0x40000040 ;  /* 0x40000040000b7882 */ /* 0x000fe20000000000 */
[----:B------:R-:W-:Y:S02]  /*14c0*/  MOV R9, UR9 ;  /* 0x0000000900097c02 */ /* 0x000fe40008000f00 */
[----:B------:R-:W-:Y:S01]  /*14d0*/  UMOV UR8, UR5 ;  /* 0x0000000500087c82 */ /* 0x000fe20008000000 */
[----:B------:R-:W-:Y:S01]  /*14e0*/  UMOV UR13, 0x40000040 ;  /* 0x40000040000d7882 */ /* 0x000fe20000000000 */
[----:B------:R-:W-:Y:S01]  /*14f0*/  UMOV UR10, UR6 ;  /* 0x00000006000a7c82 */ /* 0x000fe20008000000 */
[----:B------:R-:W-:Y:S01]  /*1500*/  MOV R8, UR8 ;  /* 0x0000000800087c02 */ /* 0x000fe20008000f00 */
[----:B------:R-:W-:Y:S01]  /*1510*/  HGMMA.64x64x16.F32 R24, gdesc[UR8], RZ, !UPT, gsb0 ;  /* 0x00e00000081879f0 */ /* 0x000fe2000c0008ff */
[----:B------:R-:W-:Y:S01]  /*1520*/  UIADD3 UR8, UR5, 0x2, URZ ;  /* 0x0000000205087890 */ /* 0x000fe2000fffe03f */
[----:B------:R-:W-:Y:S01]  /*1530*/  MOV R7, UR13 ;  /* 0x0000000d00077c02 */ /* 0x000fe20008000f00 */
[----:B------:R-:W-:Y:S01]  /*1540*/  UIADD3 UR9, UR6, 0x2, URZ ;  /* 0x0000000206097890 */ /* 0x000fe2000fffe03f */
[-C--:B--2---:R-:W-:Y:S01]  /*1550*/  ISETP.GE.AND P1, PT, R5, R4.reuse, PT ;  /* 0x000000040500720c */ /* 0x084fe20003f26270 */
[----:B------:R-:W-:Y:S01]  /*1560*/  UMOV UR15, 0x40000040 ;  /* 0x40000040000f7882 */ /* 0x000fe20000000000 */
[----:B------:R-:W-:Y:S01]  /*1570*/  UIADD3 UR10, UR6, 0x4, URZ ;  /* 0x00000004060a7890 */ /* 0x000fe2000fffe03f */
[----:B------:R-:W-:Y:S01]  /*1580*/  IADD3 R5, R19, 0x11, RZ ;  /* 0x0000001113057810 */ /* 0x000fe20007ffe0ff */
[----:B------:R-:W-:Y:S01]  /*1590*/  UMOV UR12, UR8 ;  /* 0x00000008000c7c82 */ /* 0x000fe20008000000 */
[----:B------:R-:W-:Y:S01]  /*15a0*/  UIADD3 UR8, UR5, 0x4, URZ ;  /* 0x0000000405087890 */ /* 0x000fe2000fffe03f */
[----:B------:R-:W-:Y:S01]  /*15b0*/  MOV R6, UR12 ;  /* 0x0000000c00067c02 */ /* 0x000fe20008000f00 */
[----:B------:R-:W-:Y:S01]  /*15c0*/  UMOV UR14, UR9 ;  /* 0x00000009000e7c82 */ /* 0x000fe20008000000 */
[----:B------:R-:W-:Y:S01]  /*15d0*/  UMOV UR9, 0x40000040 ;  /* 0x4000004000097882 */ /* 0x000fe20000000000 */
[----:B------:R-:W-:Y:S01]  /*15e0*/  UMOV UR11, 0x40000040 ;  /* 0x40000040000b7882 */ /* 0x000fe20000000000 */
[----:B------:R-:W-:Y:S01]  /*15f0*/  UIADD3 UR16, UR5, 0x200, URZ ;  /* 0x0000020005107890 */ /* 0x000fe2000fffe03f */
[-C--:B------:R-:W-:Y:S01]  /*1600*/  ISETP.GE.AND P4, PT, R3, R4.reuse, PT ;  /* 0x000000040300720c */ /* 0x080fe20003f86270 */
[----:B------:R-:W-:Y:S01]  /*1610*/  UIADD3 UR18, UR6, 0x200, URZ ;  /* 0x0000020006127890 */ /* 0x000fe2000fffe03f */
[-C--:B------:R-:W-:Y:S01]  /*1620*/  ISETP.GE.AND P2, PT, R19, R4.reuse, PT ;  /* 0x000000041300720c */ /* 0x080fe20003f46270 */
[----:B------:R-:W-:Y:S01]  /*1630*/  UMOV UR17, 0x40000040 ;  /* 0x4000004000117882 */ /* 0x000fe20000000000 */
[----:B------:R-:W-:Y:S01]  /*1640*/  UMOV UR19, 0x40000040 ;  /* 0x4000004000137882 */ /* 0x000fe20000000000 */
[----:B------:R-:W-:Y:S01]  /*1650*/  UIADD3 UR20, UR5, 0x202, URZ ;  /* 0x0000020205147890 */ /* 0x000fe2000fffe03f */
[-C--:B------:R-:W-:Y:S01]  /*1660*/  ISETP.GE.AND P5, PT, R5, R4.reuse, PT ;  /* 0x000000040500720c */ /* 0x080fe20003fa6270 */
[----:B------:R-:W-:Y:S01]  /*1670*/  UIADD3 UR22, UR6, 0x202, URZ ;  /* 0x0000020206167890 */ /* 0x000fe2000fffe03f */
[C---:B------:R-:W-:Y:S01]  /*1680*/  VIADD R3, R19.reuse, 0x9 ;  /* 0x0000000913037836 */ /* 0x040fe20000000000 */
[----:B------:R-:W-:Y:S01]  /*1690*/  UMOV UR21, 0x40000040 ;  /* 0x4000004000157882 */ /* 0x000fe20000000000 */
[----:B------:R-:W-:Y:S01]  /*16a0*/  UMOV UR23, 0x40000040 ;  /* 0x4000004000177882 */ /* 0x000fe20000000000 */
[----:B------:R-:W-:Y:S01]  /*16b0*/  UIADD3 UR24, UR5, 0x204, URZ ;  /* 0x0000020405187890 */ /* 0x000fe2000fffe03f */
[----:B------:R-:W-:Y:S01]  /*16c0*/  IADD3 R5, R19, 0x19, RZ ;  /* 0x0000001913057810 */ /* 0x000fe20007ffe0ff */
[----:B------:R-:W-:Y:S01]  /*16d0*/  UIADD3 UR26, UR6, 0x204, URZ ;  /* 0x00000204061a7890 */ /* 0x000fe2000fffe03f */
[-C--:B------:R-:W-:Y:S01]  /*16e0*/  ISETP.GE.AND P3, PT, R3, R4.reuse, PT ;  /* 0x000000040300720c */ /* 0x080fe20003f66270 */
[----:B------:R-:W-:Y:S01]  /*16f0*/  UMOV UR25, 0x40000040 ;  /* 0x4000004000197882 */ /* 0x000fe20000000000 */
[----:B------:R-:W-:Y:S01]  /*1700*/  UMOV UR27, 0x40000040 ;  /* 0x40000040001b7882 */ /* 0x000fe20000000000 */
[----:B------:R-:W-:Y:S01]  /*1710*/  UIADD3 UR28, UR5, 0x206, URZ ;  /* 0x00000206051c7890 */ /* 0x000fe2000fffe03f */
[----:B------:R-:W-:Y:S01]  /*1720*/  IADD3 R3, R19, 0x18, RZ ;  /* 0x0000001813037810 */ /* 0x000fe20007ffe0ff */
[----:B------:R-:W-:Y:S01]  /*1730*/  UIADD3 UR30, UR6, 0x206, URZ ;  /* 0x00000206061e7890 */ /* 0x000fe2000fffe03f */
[----:B------:R-:W-:Y:S01]  /*1740*/  ISETP.GE.AND P6, PT, R11, R4, PT ;  /* 0x000000040b00720c */ /* 0x000fe20003fc6270 */
[----:B------:R-:W-:Y:S01]  /*1750*/  UMOV UR29, 0x40000040 ;  /* 0x40000040001d7882 */ /* 0x000fe20000000000 */
[----:B------:R-:W-:Y:S01]  /*1760*/  UMOV UR31, 0x40000040 ;  /* 0x40000040001f7882 */ /* 0x000fe20000000000 */
[----:B------:R-:W-:-:S02]  /*1770*/  UIADD3 UR32, UR5, 0x400, URZ ;  /* 0x0000040005207890 */ /* 0x000fc4000fffe03f */
[----:B------:R-:W-:Y:S01]  /*1780*/  UIADD3 UR34, UR6, 0x400, URZ ;  /* 0x0000040006227890 */ /* 0x000fe2000fffe03f */
[----:B------:R-:W-:Y:S01]  /*1790*/  UMOV UR33, 0x40000040 ;  /* 0x4000004000217882 */ /* 0x000fe20000000000 */
[----:B------:R-:W-:Y:S01]  /*17a0*/  UMOV UR35, 0x40000040 ;  /* 0x4000004000237882 */ /* 0x000fe20000000000 */
[----:B------:R-:W-:Y:S02]  /*17b0*/  UIADD3 UR40, UR5, 0x402, URZ ;  /* 0x0000040205287890 */ /* 0x000fe4000fffe03f */
[----:B------:R-:W-:Y:S01]  /*17c0*/  UIADD3 UR42, UR6, 0x402, URZ ;  /* 0x00000402062a7890 */ /* 0x000fe2000fffe03f */
[----:B------:R-:W-:Y:S01]  /*17d0*/  UMOV UR41, 0x40000040 ;  /* 0x4000004000297882 */ /* 0x000fe20000000000 */
[----:B------:R-:W-:Y:S01]  /*17e0*/  UMOV UR43, 0x40000040 ;  /* 0x40000040002b7882 */ /* 0x000fe20000000000 */
[----:B------:R-:W-:Y:S02]  /*17f0*/  UIADD3 UR48, UR5, 0x404, URZ ;  /* 0x0000040405307890 */ /* 0x000fe4000fffe03f */
[----:B------:R-:W-:Y:S01]  /*1800*/  UIADD3 UR50, UR6, 0x404, URZ ;  /* 0x0000040406327890 */ /* 0x000fe2000fffe03f */
[----:B------:R-:W-:Y:S01]  /*1810*/  UMOV UR49, 0x40000040 ;  /* 0x4000004000317882 */ /* 0x000fe20000000000 */
[----:B------:R-:W-:Y:S01]  /*1820*/  UMOV UR51, 0x40000040 ;  /* 0x4000004000337882 */ /* 0x000fe20000000000 */
[----:B------:R-:W-:-:S02]  /*1830*/  UIADD3 UR56, UR5, 0x406, URZ ;  /* 0x0000040605387890 */ /* 0x000fc4000fffe03f */
[----:B------:R-:W-:Y:S01]  /*1840*/  UIADD3 UR58, UR6, 0x406, URZ ;  /* 0x00000406063a7890 */ /* 0x000fe2000fffe03f */
[----:B------:R-:W-:Y:S01]  /*1850*/  UMOV UR57, 0x40000040 ;  /* 0x4000004000397882 */ /* 0x000fe20000000000 */
[----:B------:R-:W-:Y:S01]  /*1860*/  UMOV UR59, 0x40000040 ;  /* 0x40000040003b7882 */ /* 0x000fe20000000000 */
[----:B------:R-:W-:Y:S02]  /*1870*/  WARPGROUP.DEPBAR.LE gsb0, 0x0 ;  /* 0x00008000000079c5 */ /* 0x000fe40000010000 */
[----:B------:R-:W-:-:S06]  /*1880*/  WARPGROUP.ARRIVE ;  /* 0x00000000000079c5 */ /* 0x000fcc0000000000 */
[----:B------:R-:W-:Y:S01]  /*1890*/  HGMMA.64x64x16.F32 R24, gdesc[UR12], R24, gsb0 ;  /* 0x00e000000c1879f0 */ /* 0x000fe20008000818 */
[----:B------:R-:W-:Y:S02]  /*18a0*/  UIADD3 UR12, UR5, 0x6, URZ ;  /* 0x00000006050c7890 */ /* 0x000fe4000fffe03f */
[----:B------:R-:W-:Y:S01]  /*18b0*/  UIADD3 UR14, UR6, 0x6, URZ ;  /* 0x00000006060e7890 */ /* 0x000fe2000fffe03f */
[----:B------:R-:W-:Y:S01]  /*18c0*/  UMOV UR13, 0x40000040 ;  /* 0x40000040000d7882 */ /* 0x000fe20000000000 */
[----:B------:R-:W-:Y:S01]  /*18d0*/  UMOV UR15, 0x40000040 ;  /* 0x40000040000f7882 */ /* 0x000fe20000000000 */
[----:B------:R-:W-:Y:S01]  /*18e0*/  ULDC UR5, c[0x0][0x604] ;  /* 0x0001810000057ab9 */ /* 0x000fe20000000800 */
[----:B------:R-:W-:Y:S02]  /*18f0*/  WARPGROUP.DEPBAR.LE gsb0, 0x0 ;  /* 0x00008000000079c5 */ /* 0x000fe40000010000 */
[----:B------:R-:W-:-:S06]  /*1900*/  WARPGROUP.ARRIVE ;  /* 0x00000000000079c5 */ /* 0x000fcc0000000000 */
[----:B------:R-:W-:Y:S03]  /*1910*/  HGMMA.64x64x16.F32 R24, gdesc[UR8], R24, gsb0 ;  /* 0x00e00000081879f0 */ /* 0x000fe60008000818 */
        /* <DEDUP_REMOVED lines=28> */
[----:B------:R-:W-:Y:S02]  /*1ae0*/  FSEL R24, R24, -INF , !P2 ;  /* 0xff80000018187808 */ /* 0x000fe40005000000 */
[----:B------:R-:W-:Y:S02]  /*1af0*/  FSEL R25, R25, -INF , !P4 ;  /* 0xff80000019197808 */ /* 0x000fe40006000000 */
[----:B------:R-:W-:Y:S02]  /*1b00*/  FSEL R27, R27, -INF , !P4 ;  /* 0xff8000001b1b7808 */ /* 0x000fe40006000000 */
[----:B------:R-:W-:-:S02]  /*1b10*/  ISETP.GE.AND P4, PT, R5, R4, PT ;  /* 0x000000040500720c */ /* 0x000fc40003f86270 */
[----:B------:R-:W-:Y:S02]  /*1b20*/  FSEL R28, R28, -INF , !P1 ;  /* 0xff8000001c1c7808 */ /* 0x000fe40004800000 */
[----:B------:R-:W-:Y:S02]  /*1b30*/  FMNMX R5, R24, R25, !PT ;  /* 0x0000001918057209 */ /* 0x000fe40007800000 */
[----:B------:R-:W-:Y:S02]  /*1b40*/  FSEL R29, R29, -INF , !P3 ;  /* 0xff8000001d1d7808 */ /* 0x000fe40005800000 */
[----:B------:R-:W-:Y:S02]  /*1b50*/  FMNMX R0, R28, R5, !PT ;  /* 0x000000051c007209 */ /* 0x000fe40007800000 */
[----:B------:R-:W-:Y:S02]  /*1b60*/  FSEL R26, R26, -INF , !P2 ;  /* 0xff8000001a1a7808 */ /* 0x000fe40005000000 */
[----:B------:R-:W-:-:S02]  /*1b70*/  ISETP.GE.AND P2, PT, R3, R4, PT ;  /* 0x000000040300720c */ /* 0x000fc40003f46270 */
[----:B------:R-:W-:Y:S02]  /*1b80*/  IADD3 R3, R19, 0x20, RZ ;  /* 0x0000002013037810 */ /* 0x000fe40007ffe0ff */
[----:B------:R-:W-:Y:S02]  /*1b90*/  FSEL R32, R32, -INF , !P6 ;  /* 0xff80000020207808 */ /* 0x000fe40007000000 */
[----:B------:R-:W-:Y:S02]  /*1ba0*/  FMNMX R5, R29, R0, !PT ;  /* 0x000000001d057209 */ /* 0x000fe40007800000 */
[----:B------:R-:W-:Y:S02]  /*1bb0*/  FSEL R30, R30, -INF , !P1 ;  /* 0xff8000001e1e7808 */ /* 0x000fe40004800000 */
[----:B------:R-:W-:Y:S02]  /*1bc0*/  ISETP.GE.AND P1, PT, R3, R4, PT ;  /* 0x000000040300720c */ /* 0x000fe40003f26270 */
[----:B------:R-:W-:-:S02]  /*1bd0*/  IADD3 R3, R19, 0x21, RZ ;  /* 0x0000002113037810 */ /* 0x000fc40007ffe0ff */
[----:B------:R-:W-:Y:S02]  /*1be0*/  FSEL R33, R33, -INF , !P5 ;  /* 0xff80000021217808 */ /* 0x000fe40006800000 */
[----:B------:R-:W-:Y:S02]  /*1bf0*/  FMNMX R0, R32, R5, !PT ;  /* 0x0000000520007209 */ /* 0x000fe40007800000 */
[----:B------:R-:W-:Y:S02]  /*1c00*/  FSEL R31, R31, -INF , !P3 ;  /* 0xff8000001f1f7808 */ /* 0x000fe40005800000 */
[----:B------:R-:W-:Y:S01]  /*1c10*/  ISETP.GE.AND P3, PT, R3, R4, PT ;  /* 0x000000040300720c */ /* 0x000fe20003f66270 */
[----:B------:R-:W-:Y:S01]  /*1c20*/  VIADD R3, R19, 0x28 ;  /* 0x0000002813037836 */ /* 0x000fe20000000000 */
[----:B------:R-:W-:Y:S02]  /*1c30*/  FSEL R36, R36, -INF , !P2 ;  /* 0xff80000024247808 */ /* 0x000fe40005000000 */
[----:B------:R-:W-:-:S02]  /*1c40*/  FMNMX R5, R33, R0, !PT ;  /* 0x0000000021057209 */ /* 0x000fc40007800000 */
[----:B------:R-:W-:Y:S02]  /*1c50*/  FSEL R37, R37, -INF , !P4 ;  /* 0xff80000025257808 */ /* 0x000fe40006000000 */
[----:B------:R-:W-:Y:S02]  /*1c60*/  FMNMX R0, R36, R5, !PT ;  /* 0x0000000524007209 */ /* 0x000fe40007800000 */
[----:B------:R-:W-:Y:S02]  /*1c70*/  FSEL R34, R34, -INF , !P6 ;  /* 0xff80000022227808 */ /* 0x000fe40007000000 */
[----:B------:R-:W-:Y:S02]  /*1c80*/  ISETP.GE.AND P6, PT, R3, R4, PT ;  /* 0x000000040300720c */ /* 0x000fe40003fc6270 */
[----:B------:R-:W-:Y:S02]  /*1c90*/  IADD3 R3, R19, 0x29, RZ ;  /* 0x0000002913037810 */ /* 0x000fe40007ffe0ff */
[----:B------:R-:W-:-:S02]  /*1ca0*/  FSEL R40, R40, -INF , !P1 ;  /* 0xff80000028287808 */ /* 0x000fc40004800000 */
[----:B------:R-:W-:Y:S02]  /*1cb0*/  FMNMX R5, R37, R0, !PT ;  /* 0x0000000025057209 */ /* 0x000fe40007800000 */
[----:B------:R-:W-:Y:S02]  /*1cc0*/  FSEL R35, R35, -INF , !P5 ;  /* 0xff80000023237808 */ /* 0x000fe40006800000 */
[----:B------:R-:W-:Y:S02]  /*1cd0*/  ISETP.GE.AND P5, PT, R3, R4, PT ;  /* 0x000000040300720c */ /* 0x000fe40003fa6270 */
[----:B------:R-:W-:Y:S02]  /*1ce0*/  IADD3 R3, R19, 0x30, RZ ;  /* 0x0000003013037810 */ /* 0x000fe40007ffe0ff */
[----:B------:R-:W-:Y:S02]  /*1cf0*/  FSEL R41, R41, -INF , !P3 ;  /* 0xff80000029297808 */ /* 0x000fe40005800000 */
[----:B------:R-:W-:-:S02]  /*1d00*/  FMNMX R0, R40, R5, !PT ;  /* 0x0000000528007209 */ /* 0x000fc40007800000 */
[----:B------:R-:W-:Y:S02]  /*1d10*/  FSEL R38, R38, -INF , !P2 ;  /* 0xff80000026267808 */ /* 0x000fe40005000000 */
[----:B------:R-:W-:Y:S02]  /*1d20*/  ISETP.GE.AND P2, PT, R3, R4, PT ;  /* 0x000000040300720c */ /* 0x000fe40003f46270 */
[----:B------:R-:W-:Y:S02]  /*1d30*/  FSEL R44, R44, -INF , !P6 ;  /* 0xff8000002c2c7808 */ /* 0x000fe40007000000 */
[----:B------:R-:W-:Y:S02]  /*1d40*/  FMNMX R5, R41, R0, !PT ;  /* 0x0000000029057209 */ /* 0x000fe40007800000 */
[----:B------:R-:W-:Y:S02]  /*1d50*/  IADD3 R3, R19, 0x31, RZ ;  /* 0x0000003113037810 */ /* 0x000fe40007ffe0ff */
[----:B------:R-:W-:-:S02]  /*1d60*/  FSEL R39, R39, -INF , !P4 ;  /* 0xff80000027277808 */ /* 0x000fc40006000000 */
[----:B------:R-:W-:Y:S02]  /*1d70*/  FSEL R45, R45, -INF , !P5 ;  /* 0xff8000002d2d7808 */ /* 0x000fe40006800000 */
[----:B------:R-:W-:Y:S02]  /*1d80*/  FMNMX R0, R44, R5, !PT ;  /* 0x000000052c007209 */ /* 0x000fe40007800000 */
[----:B------:R-:W-:Y:S02]  /*1d90*/  ISETP.GE.AND P4, PT, R3, R4, PT ;  /* 0x000000040300720c */ /* 0x000fe40003f86270 */
[----:B------:R-:W-:Y:S02]  /*1da0*/  IADD3 R3, R19, 0x38, RZ ;  /* 0x0000003813037810 */ /* 0x000fe40007ffe0ff */
[----:B------:R-:W-:Y:S02]  /*1db0*/  FSEL R48, R48, -INF , !P2 ;  /* 0xff80000030307808 */ /* 0x000fe40005000000 */
[----:B------:R-:W-:-:S02]  /*1dc0*/  FMNMX R5, R45, R0, !PT ;  /* 0x000000002d057209 */ /* 0x000fc40007800000 */
[----:B------:R-:W-:Y:S02]  /*1dd0*/  FSEL R42, R42, -INF , !P1 ;  /* 0xff8000002a2a7808 */ /* 0x000fe40004800000 */
[----:B------:R-:W-:Y:S02]  /*1de0*/  ISETP.GE.AND P1, PT, R3, R4, PT ;  /* 0x000000040300720c */ /* 0x000fe40003f26270 */
[----:B------:R-:W-:Y:S02]  /*1df0*/  IADD3 R3, R19, 0x39, RZ ;  /* 0x0000003913037810 */ /* 0x000fe40007ffe0ff */
[----:B------:R-:W-:Y:S02]  /*1e00*/  FSEL R49, R49, -INF , !P4 ;  /* 0xff80000031317808 */ /* 0x000fe40006000000 */
[----:B------:R-:W-:Y:S02]  /*1e10*/  FMNMX R0, R48, R5, !PT ;  /* 0x0000000530007209 */ /* 0x000fe40007800000 */
[----:B------:R-:W-:-:S02]  /*1e20*/  FSEL R43, R43, -INF , !P3 ;  /* 0xff8000002b2b7808 */ /* 0x000fc40005800000 */
[----:B------:R-:W-:Y:S02]  /*1e30*/  ISETP.GE.AND P3, PT, R3, R4, PT ;  /* 0x000000040300720c */ /* 0x000fe40003f66270 */
[----:B------:R-:W-:Y:S02]  /*1e40*/  FSEL R52, R52, -INF , !P1 ;  /* 0xff80000034347808 */ /* 0x000fe40004800000 */
[----:B------:R-:W-:Y:S02]  /*1e50*/  FMNMX R3, R49, R0, !PT ;  /* 0x0000000031037209 */ /* 0x000fe40007800000 */
[----:B------:R-:W-:Y:S02]  /*1e60*/  FSEL R53, R53, -INF , !P3 ;  /* 0xff80000035357808 */ /* 0x000fe40005800000 */
[----:B------:R-:W-:Y:S02]  /*1e70*/  FMNMX R0, R52, R3, !PT ;  /* 0x0000000334007209 */ /* 0x000fe40007800000 */
[----:B------:R-:W-:-:S02]  /*1e80*/  FMNMX R3, R26, R27, !PT ;  /* 0x0000001b1a037209 */ /* 0x000fc40007800000 */
[----:B------:R-:W-:Y:S02]  /*1e90*/  FMNMX R5, R53, R0, !PT ;  /* 0x0000000035057209 */ /* 0x000fe40007800000 */
[----:B------:R-:W-:Y:S02]  /*1ea0*/  FSEL R46, R46, -INF , !P6 ;  /* 0xff8000002e2e7808 */ /* 0x000fe40007000000 */
[----:B------:R-:W-:Y:S01]  /*1eb0*/  FSEL R47, R47, -INF , !P5 ;  /* 0xff8000002f2f7808 */ /* 0x000fe20006800000 */
[----:B------:R-:W1:Y:S01]  /*1ec0*/  SHFL.BFLY PT, R0, R5, 0x1, 0x1f ;  /* 0x0c201f0005007f89 */ /* 0x000e6200000e0000 */
[----:B------:R-:W-:Y:S02]  /*1ed0*/  FSEL R50, R50, -INF , !P2 ;  /* 0xff80000032327808 */ /* 0x000fe40005000000 */
[----:B------:R-:W-:Y:S02]  /*1ee0*/  FSEL R51, R51, -INF , !P4 ;  /* 0xff80000033337808 */ /* 0x000fe40006000000 */
[----:B------:R-:W-:-:S02]  /*1ef0*/  FSEL R54, R54, -INF , !P1 ;  /* 0xff80000036367808 */ /* 0x000fc40004800000 */
[----:B------:R-:W-:Y:S02]  /*1f00*/  FSEL R55, R55, -INF , !P3 ;  /* 0xff80000037377808 */ /* 0x000fe40005800000 */
[----:B-1----:R-:W-:Y:S02]  /*1f10*/  FMNMX R11, R5, R0, !PT ;  /* 0x00000000050b7209 */ /* 0x002fe40007800000 */
[----:B------:R-:W-:-:S03]  /*1f20*/  FMNMX R0, R30, R3, !PT ;  /* 0x000000031e007209 */ /* 0x000fc60007800000 */
[----:B------:R-:W1:Y:S01]  /*1f30*/  SHFL.BFLY PT, R10, R11, 0x2, 0x1f ;  /* 0x0c401f000b0a7f89 */ /* 0x000e6200000e0000 */
[----:B------:R-:W-:-:S04]  /*1f40*/  FMNMX R3, R31, R0, !PT ;  /* 0x000000001f037209 */ /* 0x000fc80007800000 */
[----:B------:R-:W-:-:S04]  /*1f50*/  FMNMX R0, R34, R3, !PT ;  /* 0x0000000322007209 */ /* 0x000fc80007800000 */
[----:B------:R-:W-:-:S04]  /*1f60*/  FMNMX R3, R35, R0, !PT ;  /* 0x0000000023037209 */ /* 0x000fc80007800000 */
[----:B------:R-:W-:-:S04]  /*1f70*/  FMNMX R0, R38, R3, !PT ;  /* 0x0000000326007209 */ /* 0x000fc80007800000 */
[----:B------:R-:W-:-:S04]  /*1f80*/  FMNMX R3, R39, R0, !PT ;  /* 0x0000000027037209 */ /* 0x000fc80007800000 */
[----:B------:R-:W-:Y:S02]  /*1f90*/  FMNMX R0, R42, R3, !PT ;  /* 0x000000032a007209 */ /* 0x000fe40007800000 */
[----:B-1----:R-:W-:Y:S02]  /*1fa0*/  FMNMX R10, R11, R10, !PT ;  /* 0x0000000a0b0a7209 */ /* 0x002fe40007800000 */
[----:B------:R-:W-:Y:S02]  /*1fb0*/  FMNMX R3, R43, R0, !PT ;  /* 0x000000002b037209 */ /* 0x000fe40007800000 */
[----:B------:R-:W-:Y:S02]  /*1fc0*/  FSETP.NEU.AND P0, PT, R10, -INF , PT ;  /* 0xff8000000a00780b */ /* 0x000fe40003f0d000 */
[----:B------:R-:W-:Y:S02]  /*1fd0*/  FMNMX R0, R46, R3, !PT ;  /* 0x000000032e007209 */ /* 0x000fe40007800000 */
[----:B------:R-:W-:-:S02]  /*1fe0*/  FSEL R13, R10, RZ, P0 ;  /* 0x000000ff0a0d7208 */ /* 0x000fc40000000000 */
[----:B------:R-:W-:Y:S02]  /*1ff0*/  FMNMX R3, R47, R0, !PT ;  /* 0x000000002f037209 */ /* 0x000fe40007800000 */
[----:B------:R-:W-:Y:S01]  /*2000*/  ISETP.NE.AND P0, PT, R14, RZ, PT ;  /* 0x000000ff0e00720c */ /* 0x000fe20003f05270 */
[----:B------:R-:W-:Y:S01]  /*2010*/  FMUL R13, R13, UR5 ;  /* 0x000000050d0d7c20 */ /* 0x000fe20008400000 */
[----:B------:R-:W-:-:S03]  /*2020*/  FMNMX R0, R50, R3, !PT ;  /* 0x0000000332007209 */ /* 0x000fc60007800000 */
[--C-:B------:R-:W-:Y:S01]  /*2030*/  FFMA R25, R25, UR5, -R13.reuse ;  /* 0x0000000519197c23 */ /* 0x100fe2000800080d */
[--C-:B------:R-:W-:Y:S01]  /*2040*/  FFMA R24, R24, UR5, -R13.reuse ;  /* 0x0000000518187c23 */ /* 0x100fe2000800080d */
[----:B------:R-:W-:Y:S01]  /*2050*/  FMNMX R3, R51, R0, !PT ;  /* 0x0000000033037209 */ /* 0x000fe20007800000 */
[--C-:B------:R-:W-:Y:S01]  /*2060*/  FFMA R36, R36, UR5, -R13.reuse ;  /* 0x0000000524247c23 */ /* 0x100fe2000800080d */
[--C-:B------:R-:W-:Y:S01]  /*2070*/  FFMA R37, R37, UR5, -R13.reuse ;  /* 0x0000000525257c23 */ /* 0x100fe2000800080d */
[----:B------:R-:W-:Y:S01]  /*2080*/  FSETP.GEU.AND P2, PT, R25, -126, PT ;  /* 0xc2fc00001900780b */ /* 0x000fe20003f4e000 */
[--C-:B------:R-:W-:Y:S01]  /*2090*/  FFMA R28, R28, UR5, -R13.reuse ;  /* 0x000000051c1c7c23 */ /* 0x100fe2000800080d */
[----:B------:R-:W-:Y:S01]  /*20a0*/  FSETP.GEU.AND P5, PT, R24, -126, PT ;  /* 0xc2fc00001800780b */ /* 0x000fe20003fae000 */
[--C-:B------:R-:W-:Y:S01]  /*20b0*/  FFMA R29, R29, UR5, -R13.reuse ;  /* 0x000000051d1d7c23 */ /* 0x100fe2000800080d */
[----:B------:R-:W-:Y:S01]  /*20c0*/  FMNMX R0, R54, R3, !PT ;  /* 0x0000000336007209 */ /* 0x000fe20007800000 */
[--C-:B------:R-:W-:Y:S01]  /*20d0*/  FFMA R32, R32, UR5, -R13.reuse ;  /* 0x0000000520207c23 */ /* 0x100fe2000800080d */
[--C-:B------:R-:W-:Y:S01]  /*20e0*/  FFMA R33, R33, UR5, -R13.reuse ;  /* 0x0000000521217c23 */ /* 0x100fe2000800080d */
[----:B------:R-:W-:Y:S01]  /*20f0*/  FSETP.GEU.AND P6, PT, R28, -126, PT ;  /* 0xc2fc00001c00780b */ /* 0x000fe20003fce000 */
[--C-:B------:R-:W-:Y:S01]  /*2100*/  FFMA R40, R40, UR5, -R13.reuse ;  /* 0x0000000528287c23 */ /* 0x100fe2000800080d */
[----:B------:R-:W-:Y:S01]  /*2110*/  FMNMX R0, R55, R0, !PT ;  /* 0x0000000037007209 */ /* 0x000fe20007800000 */
[--C-:B------:R-:W-:Y:S01]  /*2120*/  FFMA R44, R44, UR5, -R13.reuse ;  /* 0x000000052c2c7c23 */ /* 0x100fe2000800080d */
[----:B------:R-:W-:Y:S01]  /*2130*/  FSETP.GEU.AND P4, PT, R29, -126, PT ;  /* 0xc2fc00001d00780b */ /* 0x000fe20003f8e000 */
[--C-:B------:R-:W-:Y:S01]  /*2140*/  FFMA R48, R48, UR5, -R13.reuse ;  /* 0x0000000530307c23 */ /* 0x100fe2000800080d */
[----:B------:R-:W-:Y:S01]  /*2150*/  @!P2 FMUL R25, R25, 0.5 ;  /* 0x3f0000001919a820 */ /* 0x000fe20000400000 */
[----:B------:R-:W1:Y:S01]  /*2160*/  SHFL.BFLY PT, R3, R0, 0x1, 0x1f ;  /* 0x0c201f0000037f89 */ /* 0x000e6200000e0000 */
[----:B------:R-:W-:Y:S01]  /*2170*/  @!P5 FMUL R24, R24, 0.5 ;  /* 0x3f0000001818d820 */ /* 0x000fe20000400000 */
[----:B------:R-:W-:Y:S01]  /*2180*/  FSETP.GEU.AND P3, PT, R32, -126, PT ;  /* 0xc2fc00002000780b */ /* 0x000fe20003f6e000 */
[--C-:B------:R-:W-:Y:S01]  /*2190*/  FFMA R41, R41, UR5, -R13.reuse ;  /* 0x0000000529297c23 */ /* 0x100fe2000800080d */
[----:B------:R-:W-:Y:S01]  /*21a0*/  FSETP.GEU.AND P1, PT, R33, -126, PT ;  /* 0xc2fc00002100780b */ /* 0x000fe20003f2e000 */
[----:B------:R-:W2:Y:S01]  /*21b0*/  MUFU.EX2 R120, R24 ;  /* 0x0000001800787308 */ /* 0x000ea20000000800 */
[----:B------:R-:W-:Y:S01]  /*21c0*/  @!P6 FMUL R28, R28, 0.5 ;  /* 0x3f0000001c1ce820 */ /* 0x000fe20000400000 */
[--C-:B------:R-:W-:Y:S01]  /*21d0*/  FFMA R45, R45, UR5, -R13.reuse ;  /* 0x000000052d2d7c23 */ /* 0x100fe2000800080d */
[--C-:B------:R-:W-:Y:S01]  /*21e0*/  FFMA R49, R49, UR5, -R13.reuse ;  /* 0x0000000531317c23 */ /* 0x100fe2000800080d */
[--C-:B------:R-:W-:Y:S01]  /*21f0*/  FFMA R52, R52, UR5, -R13.reuse ;  /* 0x0000000534347c23 */ /* 0x100fe2000800080d */
[----:B------:R-:W-:Y:S01]  /*2200*/  @!P4 FMUL R29, R29, 0.5 ;  /* 0x3f0000001d1dc820 */ /* 0x000fe20000400000 */
[----:B------:R-:W-:-:S02]  /*2210*/  FFMA R53, R53, UR5, -R13 ;  /* 0x0000000535357c23 */ /* 0x000fc4000800080d */
[----:B------:R-:W3:Y:S02]  /*2220*/  MUFU.EX2 R25, R25 ;  /* 0x0000001900197308 */ /* 0x000ee40000000800 */
[----:B------:R-:W-:Y:S02]  /*2230*/  @!P3 FMUL R32, R32, 0.5 ;  /* 0x3f0000002020b820 */ /* 0x000fe40000400000 */
[----:B------:R-:W-:-:S04]  /*2240*/  @!P1 FMUL R33, R33, 0.5 ;  /* 0x3f00000021219820 */ /* 0x000fc80000400000 */
[----:B------:R-:W4:Y:S01]  /*2250*/  MUFU.EX2 R122, R28 ;  /* 0x0000001c007a7308 */ /* 0x000f220000000800 */
[----:B--2---:R-:W-:Y:S01]  /*2260*/  @!P5 FMUL R120, R120, R120 ;  /* 0x000000787878d220 */ /* 0x004fe20000400000 */
[----:B------:R-:W-:Y:S02]  /*2270*/  FSETP.GEU.AND P5, PT, R36, -126, PT ;  /* 0xc2fc00002400780b */ /* 0x000fe40003fae000 */
[----:B-1----:R-:W-:-:S04]  /*2280*/  FMNMX R3, R0, R3, !PT ;  /* 0x0000000300037209 */ /* 0x002fc80007800000 */
[----:B------:R-:W1:Y:S01]  /*2290*/  MUFU.EX2 R124, R32 ;  /* 0x00000020007c7308 */ /* 0x000e620000000800 */
[----:B---3--:R-:W-:Y:S01]  /*22a0*/  @!P2 FMUL R25, R25, R25 ;  /* 0x000000191919a220 */ /* 0x008fe20000400000 */
[----:B------:R-:W-:Y:S01]  /*22b0*/  FSETP.GEU.AND P2, PT, R37, -126, PT ;  /* 0xc2fc00002500780b */ /* 0x000fe20003f4e000 */
[----:B------:R-:W2:Y:S04]  /*22c0*/  SHFL.BFLY PT, R0, R3, 0x2, 0x1f ;  /* 0x0c401f0003007f89 */ /* 0x000ea800000e0000 */
[----:B------:R-:W-:Y:S01]  /*22d0*/  @!P5 FMUL R36, R36, 0.5 ;  /* 0x3f0000002424d820 */ /* 0x000fe20000400000 */
[----:B------:R-:W3:Y:S01]  /*22e0*/  MUFU.EX2 R29, R29 ;  /* 0x0000001d001d7308 */ /* 0x000ee20000000800 */
[----:B----4-:R-:W-:Y:S01]  /*22f0*/  @!P6 FMUL R122, R122, R122 ;  /* 0x0000007a7a7ae220 */ /* 0x010fe20000400000 */
[----:B------:R-:W-:-:S05]  /*2300*/  FSETP.GEU.AND P6, PT, R40, -126, PT ;  /* 0xc2fc00002800780b */ /* 0x000fca0003fce000 */
[----:B------:R-:W-:Y:S01]  /*2310*/  @!P2 FMUL R37, R37, 0.5 ;  /* 0x3f0000002525a820 */ /* 0x000fe20000400000 */
[----:B------:R-:W4:Y:S01]  /*2320*/  MUFU.EX2 R126, R36 ;  /* 0x00000024007e7308 */ /* 0x000f220000000800 */
[----:B-1----:R-:W-:Y:S01]  /*2330*/  @!P3 FMUL R124, R124, R124 ;  /* 0x0000007c7c7cb220 */ /* 0x002fe20000400000 */
[----:B------:R-:W-:-:S05]  /*2340*/  FSETP.GEU.AND P3, PT, R44, -126, PT ;  /* 0xc2fc00002c00780b */ /* 0x000fca0003f6e000 */
[----:B------:R-:W-:Y:S01]  /*2350*/  @!P6 FMUL R40, R40, 0.5 ;  /* 0x3f0000002828e820 */ /* 0x000fe20000400000 */
[----:B------:R-:W1:Y:S01]  /*2360*/  MUFU.EX2 R37, R37 ;  /* 0x0000002500257308 */ /* 0x000e620000000800 */
[----:B---3--:R-:W-:Y:S01]  /*2370*/  @!P4 FMUL R29, R29, R29 ;  /* 0x0000001d1d1dc220 */ /* 0x008fe20000400000 */
[----:B------:R-:W-:Y:S02]  /*2380*/  FSETP.GEU.AND P4, PT, R41, -126, PT ;  /* 0xc2fc00002900780b */ /* 0x000fe40003f8e000 */
[----:B--2---:R-:W-:-:S03]  /*2390*/  FMNMX R5, R3, R0, !PT ;  /* 0x0000000003057209 */ /* 0x004fc60007800000 */
[----:B------:R-:W-:Y:S01]  /*23a0*/  @!P3 FMUL R44, R44, 0.5 ;  /* 0x3f0000002c2cb820 */ /* 0x000fe20000400000 */
[----:B------:R-:W2:Y:S01]  /*23b0*/  MUFU.EX2 R33, R33 ;  /* 0x0000002100217308 */ /* 0x000ea20000000800 */
[----:B----4-:R-:W-:Y:S01]  /*23c0*/  @!P5 FMUL R126, R126, R126 ;  /* 0x0000007e7e7ed220 */ /* 0x010fe20000400000 */
[----:B------:R-:W-:-:S04]  /*23d0*/  FSETP.NEU.AND P5, PT, R5, -INF , PT ;  /* 0xff8000000500780b */ /* 0x000fc80003fad000 */
[----:B------:R-:W-:Y:S01]  /*23e0*/  FSEL R0, R5, RZ, P5 ;  /* 0x000000ff05007208 */ /* 0x000fe20002800000 */
[----:B------:R-:W-:Y:S01]  /*23f0*/  @!P4 FMUL R41, R41, 0.5 ;  /* 0x3f0000002929c820 */ /* 0x000fe20000400000 */
[----:B------:R-:W-:Y:S01]  /*2400*/  FSETP.GEU.AND P5, PT, R49, -126, PT ;  /* 0xc2fc00003100780b */ /* 0x000fe20003fae000 */
[----:B-1----:R-:W-:Y:S01]  /*2410*/  @!P2 FMUL R37, R37, R37 ;  /* 0x000000252525a220 */ /* 0x002fe20000400000 */
[----:B------:R-:W-:Y:S01]  /*2420*/  FSETP.GEU.AND P2, PT, R48, -126, PT ;  /* 0xc2fc00003000780b */ /* 0x000fe20003f4e000 */
[----:B------:R-:W1:Y:S01]  /*2430*/  MUFU.EX2 R11, R40 ;  /* 0x00000028000b7308 */ /* 0x000e620000000800 */
[----:B------:R-:W-:-:S04]  /*2440*/  FMUL R0, R0, UR5 ;  /* 0x0000000500007c20 */ /* 0x000fc80008400000 */
[--C-:B------:R-:W-:Y:S01]  /*2450*/  FFMA R26, R26, UR5, -R0.reuse ;  /* 0x000000051a1a7c23 */ /* 0x100fe20008000800 */
[----:B--2---:R-:W-:Y:S01]  /*2460*/  @!P1 FMUL R33, R33, R33 ;  /* 0x0000002121219220 */ /* 0x004fe20000400000 */
[----:B------:R-:W-:Y:S01]  /*2470*/  FSETP.GEU.AND P1, PT, R45, -126, PT ;  /* 0xc2fc00002d00780b */ /* 0x000fe20003f2e000 */
[----:B------:R-:W2:Y:S01]  /*2480*/  MUFU.EX2 R15, R44 ;  /* 0x0000002c000f7308 */ /* 0x000ea20000000800 */
[--C-:B------:R-:W-:Y:S01]  /*2490*/  FFMA R30, R30, UR5, -R0.reuse ;  /* 0x000000051e1e7c23 */ /* 0x100fe20008000800 */
[----:B------:R-:W-:Y:S01]  /*24a0*/  @!P5 FMUL R49, R49, 0.5 ;  /* 0x3f0000003131d820 */ /* 0x000fe20000400000 */
[--C-:B------:R-:W-:Y:S01]  /*24b0*/  FFMA R27, R27, UR5, -R0.reuse ;  /* 0x000000051b1b7c23 */ /* 0x100fe20008000800 */
[----:B------:R-:W-:Y:S01]  /*24c0*/  @!P2 FMUL R48, R48, 0.5 ;  /* 0x3f0000003030a820 */ /* 0x000fe20000400000 */
[--C-:B------:R-:W-:Y:S01]  /*24d0*/  FFMA R31, R31, UR5, -R0.reuse ;  /* 0x000000051f1f7c23 */ /* 0x100fe20008000800 */
[--C-:B------:R-:W-:Y:S01]  /*24e0*/  FFMA R34, R34, UR5, -R0.reuse ;  /* 0x0000000522227c23 */ /* 0x100fe20008000800 */
[--C-:B------:R-:W-:Y:S01]  /*24f0*/  FFMA R38, R38, UR5, -R0.reuse ;  /* 0x0000000526267c23 */ /* 0x100fe20008000800 */
[----:B------:R-:W3:Y:S01]  /*2500*/  MUFU.EX2 R13, R48 ;  /* 0x00000030000d7308 */ /* 0x000ee20000000800 */
[----:B-1----:R-:W-:Y:S01]  /*2510*/  @!P6 FMUL R11, R11, R11 ;  /* 0x0000000b0b0be220 */ /* 0x002fe20000400000 */
[----:B------:R-:W-:Y:S01]  /*2520*/  FSETP.GEU.AND P6, PT, R52, -126, PT ;  /* 0xc2fc00003400780b */ /* 0x000fe20003fce000 */
[--C-:B------:R-:W-:Y:S01]  /*2530*/  FFMA R42, R42, UR5, -R0.reuse ;  /* 0x000000052a2a7c23 */ /* 0x100fe20008000800 */
[----:B------:R-:W-:Y:S01]  /*2540*/  @!P1 FMUL R45, R45, 0.5 ;  /* 0x3f0000002d2d9820 */ /* 0x000fe20000400000 */
[--C-:B------:R-:W-:Y:S01]  /*2550*/  FFMA R35, R35, UR5, -R0.reuse ;  /* 0x0000000523237c23 */ /* 0x100fe20008000800 */
[--C-:B------:R-:W-:Y:S01]  /*2560*/  FFMA R39, R39, UR5, -R0.reuse ;  /* 0x0000000527277c23 */ /* 0x100fe20008000800 */
[--C-:B------:R-:W-:Y:S01]  /*2570*/  FFMA R43, R43, UR5, -R0.reuse ;  /* 0x000000052b2b7c23 */ /* 0x100fe20008000800 */
[----:B------:R-:W1:Y:S01]  /*2580*/  MUFU.EX2 R128, R41 ;  /* 0x0000002900807308 */ /* 0x000e620000000800 */
[----:B--2---:R-:W-:Y:S01]  /*2590*/  @!P3 FMUL R15, R15, R15 ;  /* 0x0000000f0f0fb220 */ /* 0x004fe20000400000 */
[----:B------:R-:W-:Y:S01]  /*25a0*/  FSETP.GEU.AND P3, PT, R26, -126, PT ;  /* 0xc2fc00001a00780b */ /* 0x000fe20003f6e000 */
[--C-:B------:R-:W-:Y:S01]  /*25b0*/  FFMA R46, R46, UR5, -R0.reuse ;  /* 0x000000052e2e7c23 */ /* 0x100fe20008000800 */
[--C-:B------:R-:W-:Y:S01]  /*25c0*/  FFMA R50, R50, UR5, -R0.reuse ;  /* 0x0000000532327c23 */ /* 0x100fe20008000800 */
[--C-:B------:R-:W-:Y:S01]  /*25d0*/  FFMA R47, R47, UR5, -R0.reuse ;  /* 0x000000052f2f7c23 */ /* 0x100fe20008000800 */
[--C-:B------:R-:W-:Y:S01]  /*25e0*/  FFMA R51, R51, UR5, -R0.reuse ;  /* 0x0000000533337c23 */ /* 0x100fe20008000800 */
[----:B------:R-:W-:Y:S01]  /*25f0*/  @!P6 FMUL R52, R52, 0.5 ;  /* 0x3f0000003434e820 */ /* 0x000fe20000400000 */
[----:B------:R-:W2:Y:S01]  /*2600*/  MUFU.EX2 R130, R45 ;  /* 0x0000002d00827308 */ /* 0x000ea20000000800 */
[----:B---3--:R-:W-:Y:S01]  /*2610*/  @!P2 FMUL R13, R13, R13 ;  /* 0x0000000d0d0da220 */ /* 0x008fe20000400000 */
[----:B------:R-:W-:Y:S01]  /*2620*/  FSETP.GEU.AND P2, PT, R30, -126, PT ;  /* 0xc2fc00001e00780b */ /* 0x000fe20003f4e000 */
[--C-:B------:R-:W-:Y:S01]  /*2630*/  FFMA R54, R54, UR5, -R0.reuse ;  /* 0x0000000536367c23 */ /* 0x100fe20008000800 */
[----:B------:R-:W-:Y:S01]  /*2640*/  FFMA R0, R55, UR5, -R0 ;  /* 0x0000000537007c23 */ /* 0x000fe20008000800 */
[----:B------:R-:W-:Y:S01]  /*2650*/  FADD R3, R120, R11 ;  /* 0x0000000b78037221 */ /* 0x000fe20000000000 */
[----:B------:R-:W-:Y:S01]  /*2660*/  FADD R32, R124, R13 ;  /* 0x0000000d7c207221 */ /* 0x000fe20000000000 */
[----:B------:R-:W-:Y:S01]  /*2670*/  @!P3 FMUL R26, R26, 0.5 ;  /* 0x3f0000001a1ab820 */ /* 0x000fe20000400000 */
[----:B------:R-:W3:Y:S01]  /*2680*/  MUFU.EX2 R132, R49 ;  /* 0x0000003100847308 */ /* 0x000ee20000000800 */
[----:B-1----:R-:W-:Y:S01]  /*2690*/  @!P4 FMUL R128, R128, R128 ;  /* 0x000000808080c220 */ /* 0x002fe20000400000 */
[----:B------:R-:W-:Y:S01]  /*26a0*/  FSETP.GEU.AND P4, PT, R53, -126, PT ;  /* 0xc2fc00003500780b */ /* 0x000fe20003f8e000 */
[----:B------:R-:W-:Y:S01]  /*26b0*/  FADD R28, R122, R15 ;  /* 0x0000000f7a1c7221 */ /* 0x000fe20000000000 */
[----:B------:R-:W-:Y:S01]  /*26c0*/  FADD R3, R3, R32 ;  /* 0x0000002003037221 */ /* 0x000fe20000000000 */
[----:B------:R-:W-:-:S02]  /*26d0*/  F2FP.F16.F32.PACK_AB R120, R25, R120 ;  /* 0x000000781978723e */ /* 0x000fc400000000ff */
[----:B------:R-:W-:Y:S01]  /*26e0*/  @!P2 FMUL R30, R30, 0.5 ;  /* 0x3f0000001e1ea820 */ /* 0x000fe20000400000 */
[----:B------:R-:W1:Y:S01]  /*26f0*/  MUFU.EX2 R21, R52 ;  /* 0x0000003400157308 */ /* 0x000e620000000800 */
[----:B--2---:R-:W-:Y:S01]  /*2700*/  @!P1 FMUL R130, R130, R130 ;  /* 0x0000008282829220 */ /* 0x004fe20000400000 */
[----:B------:R-:W-:Y:S02]  /*2710*/  FSETP.GEU.AND P1, PT, R27, -126, PT ;  /* 0xc2fc00001b00780b */ /* 0x000fe40003f2e000 */
[----:B------:R-:W-:Y:S02]  /*2720*/  F2FP.F16.F32.PACK_AB R122, R29, R122 ;  /* 0x0000007a1d7a723e */ /* 0x000fe400000000ff */
[----:B------:R-:W-:Y:S01]  /*2730*/  F2FP.F16.F32.PACK_AB R124, R33, R124 ;  /* 0x0000007c217c723e */ /* 0x000fe200000000ff */
[----:B------:R-:W-:Y:S01]  /*2740*/  @!P4 FMUL R53, R53, 0.5 ;  /* 0x3f0000003535c820 */ /* 0x000fe20000400000 */
[----:B------:R-:W2:Y:S01]  /*2750*/  MUFU.EX2 R121, R26 ;  /* 0x0000001a00797308 */ /* 0x000ea20000000800 */
[----:B---3--:R-:W-:Y:S01]  /*2760*/  @!P5 FMUL R132, R132, R132 ;  /* 0x000000848484d220 */ /* 0x008fe20000400000 */
[----:B------:R-:W-:-:S05]  /*2770*/  FSETP.GEU.AND P5, PT, R31, -126, PT ;  /* 0xc2fc00001f00780b */ /* 0x000fca0003fae000 */
[----:B------:R-:W-:Y:S01]  /*2780*/  @!P1 FMUL R27, R27, 0.5 ;  /* 0x3f0000001b1b9820 */ /* 0x000fe20000400000 */
[----:B------:R3:W4:Y:S01]  /*2790*/  MUFU.EX2 R123, R30 ;  /* 0x0000001e007b7308 */ /* 0x0007220000000800 */
[----:B-1----:R-:W-:Y:S01]  /*27a0*/  @!P6 FMUL R21, R21, R21 ;  /* 0x000000151515e220 */ /* 0x002fe20000400000 */
[----:B------:R-:W-:-:S05]  /*27b0*/  FSETP.GEU.AND P6, PT, R34, -126, PT ;  /* 0xc2fc00002200780b */ /* 0x000fca0003fce000 */
[----:B------:R-:W-:Y:S01]  /*27c0*/  @!P5 FMUL R31, R31, 0.5 ;  /* 0x3f0000001f1fd820 */ /* 0x000fe20000400000 */
[----:B------:R-:W1:Y:S01]  /*27d0*/  MUFU.EX2 R134, R53 ;  /* 0x0000003500867308 */ /* 0x000e620000000800 */
[----:B--2---:R-:W-:Y:S01]  /*27e0*/  @!P3 FMUL R121, R121, R121 ;  /* 0x000000797979b220 */ /* 0x004fe20000400000 */
[----:B------:R-:W-:Y:S01]  /*27f0*/  FSETP.GEU.AND P3, PT, R38, -126, PT ;  /* 0xc2fc00002600780b */ /* 0x000fe20003f6e000 */
[----:B---3--:R-:W-:Y:S01]  /*2800*/  FADD R30, R29, R130 ;  /* 0x000000821d1e7221 */ /* 0x008fe20000000000 */
[----:B------:R-:W-:-:S03]  /*2810*/  F2FP.F16.F32.PACK_AB R130, R130, R15 ;  /* 0x0000000f8282723e */ /* 0x000fc600000000ff */
[----:B------:R-:W-:Y:S01]  /*2820*/  @!P6 FMUL R34, R34, 0.5 ;  /* 0x3f0000002222e820 */ /* 0x000fe20000400000 */
[----:B------:R2:W3:Y:S01]  /*2830*/  MUFU.EX2 R14, R27 ;  /* 0x0000001b000e7308 */ /* 0x0004e20000000800 */
[----:B----4-:R-:W-:Y:S01]  /*2840*/  @!P2 FMUL R123, R123, R123 ;  /* 0x0000007b7b7ba220 */ /* 0x010fe20000400000 */
[----:B------:R-:W-:-:S05]  /*2850*/  FSETP.GEU.AND P2, PT, R42, -126, PT ;  /* 0xc2fc00002a00780b */ /* 0x000fca0003f4e000 */
[----:B------:R-:W-:Y:S01]  /*2860*/  @!P3 FMUL R38, R38, 0.5 ;  /* 0x3f0000002626b820 */ /* 0x000fe20000400000 */
[----:B------:R4:W5:Y:S01]  /*2870*/  MUFU.EX2 R20, R31 ;  /* 0x0000001f00147308 */ /* 0x0009620000000800 */
[----:B-1----:R-:W-:Y:S01]  /*2880*/  @!P4 FMUL R134, R134, R134 ;  /* 0x000000868686c220 */ /* 0x002fe20000400000 */
[----:B------:R-:W-:Y:S01]  /*2890*/  FSETP.GEU.AND P4, PT, R35, -126, PT ;  /* 0xc2fc00002300780b */ /* 0x000fe20003f8e000 */
[----:B--2---:R-:W-:Y:S01]  /*28a0*/  FADD R27, R25, R128 ;  /* 0x00000080191b7221 */ /* 0x004fe20000000000 */
[----:B------:R-:W-:-:S03]  /*28b0*/  F2FP.F16.F32.PACK_AB R128, R128, R11 ;  /* 0x0000000b8080723e */ /* 0x000fc600000000ff */
[----:B------:R-:W-:Y:S01]  /*28c0*/  @!P2 FMUL R42, R42, 0.5 ;  /* 0x3f0000002a2aa820 */ /* 0x000fe20000400000 */
[----:B------:R1:W2:Y:S01]  /*28d0*/  MUFU.EX2 R125, R34 ;  /* 0x00000022007d7308 */ /* 0x0002a20000000800 */
[----:B---3--:R-:W-:Y:S01]  /*28e0*/  @!P1 FMUL R14, R14, R14 ;  /* 0x0000000e0e0e9220 */ /* 0x008fe20000400000 */
[----:B------:R-:W-:Y:S01]  /*28f0*/  FSETP.GEU.AND P1, PT, R39, -126, PT ;  /* 0xc2fc00002700780b */ /* 0x000fe20003f2e000 */
[----:B----4-:R-:W-:Y:S01]  /*2900*/  FADD R31, R126, R21 ;  /* 0x000000157e1f7221 */ /* 0x010fe20000000000 */
[----:B------:R-:W-:-:S03]  /*2910*/  F2FP.F16.F32.PACK_AB R126, R37, R126 ;  /* 0x0000007e257e723e */ /* 0x000fc600000000ff */
[----:B------:R-:W-:Y:S01]  /*2920*/  @!P4 FMUL R35, R35, 0.5 ;  /* 0x3f0000002323c820 */ /* 0x000fe20000400000 */
[----:B------:R-:W3:Y:S01]  /*2930*/  MUFU.EX2 R127, R38 ;  /* 0x00000026007f7308 */ /* 0x000ee20000000800 */
[----:B-----5:R-:W-:Y:S01]  /*2940*/  @!P5 FMUL R20, R20, R20 ;  /* 0x000000141414d220 */ /* 0x020fe20000400000 */
[----:B------:R-:W-:Y:S01]  /*2950*/  FSETP.GEU.AND P5, PT, R43, -126, PT ;  /* 0xc2fc00002b00780b */ /* 0x000fe20003fae000 */
[----:B-1----:R-:W-:Y:S01]  /*2960*/  FADD R34, R33, R132 ;  /* 0x0000008421227221 */ /* 0x002fe20000000000 */
[----:B------:R-:W-:Y:S01]  /*2970*/  FADD R28, R28, R31 ;  /* 0x0000001f1c1c7221 */ /* 0x000fe20000000000 */
[----:B------:R-:W-:Y:S02]  /*2980*/  F2FP.F16.F32.PACK_AB R132, R132, R13 ;  /* 0x0000000d8484723e */ /* 0x000fe400000000ff */
[----:B------:R-:W-:Y:S01]  /*2990*/  @!P1 FMUL R39, R39, 0.5 ;  /* 0x3f00000027279820 */ /* 0x000fe20000400000 */
[----:B------:R1:W4:Y:S01]  /*29a0*/  MUFU.EX2 R24, R35 ;  /* 0x0000002300187308 */ /* 0x0003220000000800 */
[----:B--2---:R-:W-:Y:S01]  /*29b0*/  @!P6 FMUL R125, R125, R125 ;  /* 0x0000007d7d7de220 */ /* 0x004fe20000400000 */
[----:B------:R-:W-:Y:S01]  /*29c0*/  FSETP.GEU.AND P6, PT, R46, -126, PT ;  /* 0xc2fc00002e00780b */ /* 0x000fe20003fce000 */
[----:B------:R-:W-:Y:S01]  /*29d0*/  FADD R27, R27, R34 ;  /* 0x000000221b1b7221 */ /* 0x000fe20000000000 */
[----:B------:R-:W-:-:S03]  /*29e0*/  FADD R3, R3, R28 ;  /* 0x0000001c03037221 */ /* 0x000fc60000000000 */
[----:B------:R-:W-:Y:S01]  /*29f0*/  @!P5 FMUL R43, R43, 0.5 ;  /* 0x3f0000002b2bd820 */ /* 0x000fe20000400000 */
[----:B------:R-:W2:Y:S01]  /*2a00*/  MUFU.EX2 R26, R39 ;  /* 0x00000027001a7308 */ /* 0x000ea20000000800 */
[----:B---3--:R-:W-:Y:S01]  /*2a10*/  @!P3 FMUL R127, R127, R127 ;  /* 0x0000007f7f7fb220 */ /* 0x008fe20000400000 */
[----:B------:R-:W-:Y:S01]  /*2a20*/  FSETP.GEU.AND P3, PT, R50, -126, PT ;  /* 0xc2fc00003200780b */ /* 0x000fe20003f6e000 */
[----:B-1----:R-:W-:Y:S01]  /*2a30*/  FADD R35, R37, R134 ;  /* 0x0000008625237221 */ /* 0x002fe20000000000 */
[----:B------:R-:W-:-:S03]  /*2a40*/  F2FP.F16.F32.PACK_AB R134, R134, R21 ;  /* 0x000000158686723e */ /* 0x000fc600000000ff */
[----:B------:R-:W-:Y:S01]  /*2a50*/  @!P6 FMUL R46, R46, 0.5 ;  /* 0x3f0000002e2ee820 */ /* 0x000fe20000400000 */
[----:B------:R-:W1:Y:S01]  /*2a60*/  MUFU.EX2 R42, R42 ;  /* 0x0000002a002a7308 */ /* 0x000e620000000800 */
[----:B----4-:R-:W-:Y:S01]  /*2a70*/  @!P4 FMUL R24, R24, R24 ;  /* 0x000000181818c220 */ /* 0x010fe20000400000 */
[----:B------:R-:W-:Y:S01]  /*2a80*/  FSETP.GEU.AND P4, PT, R47, -126, PT ;  /* 0xc2fc00002f00780b */ /* 0x000fe20003f8e000 */
[----:B------:R-:W-:-:S04]  /*2a90*/  FADD R30, R30, R35 ;  /* 0x000000231e1e7221 */ /* 0x000fc80000000000 */
[----:B------:R-:W-:Y:S01]  /*2aa0*/  @!P3 FMUL R50, R50, 0.5 ;  /* 0x3f0000003232b820 */ /* 0x000fe20000400000 */
[----:B------:R-:W3:Y:S01]  /*2ab0*/  MUFU.EX2 R129, R43 ;  /* 0x0000002b00817308 */ /* 0x000ee20000000800 */
[----:B--2---:R-:W-:Y:S01]  /*2ac0*/  @!P1 FMUL R26, R26, R26 ;  /* 0x0000001a1a1a9220 */ /* 0x004fe20000400000 */
[----:B------:R-:W-:Y:S01]  /*2ad0*/  FSETP.GEU.AND P1, PT, R51, -126, PT ;  /* 0xc2fc00003300780b */ /* 0x000fe20003f2e000 */
[----:B------:R-:W-:Y:S01]  /*2ae0*/  FADD R30, R27, R30 ;  /* 0x0000001e1b1e7221 */ /* 0x000fe20000000000 */
[----:B------:R-:W-:-:S03]  /*2af0*/  MOV R27, UR52 ;  /* 0x00000034001b7c02 */ /* 0x000fc60008000f00 */
[----:B------:R-:W-:Y:S01]  /*2b00*/  @!P4 FMUL R47, R47, 0.5 ;  /* 0x3f0000002f2fc820 */ /* 0x000fe20000400000 */
[----:B------:R-:W2:Y:S01]  /*2b10*/  MUFU.EX2 R46, R46 ;  /* 0x0000002e002e7308 */ /* 0x000ea20000000800 */
[----:B-1----:R-:W-:Y:S01]  /*2b20*/  @!P2 FMUL R42, R42, R42 ;  /* 0x0000002a2a2aa220 */ /* 0x002fe20000400000 */
[----:B------:R-:W-:Y:S01]  /*2b30*/  FSETP.GEU.AND P2, PT, R54, -126, PT ;  /* 0xc2fc00003600780b */ /* 0x000fe20003f4e000 */
[----:B------:R1:W-:Y:S01]  /*2b40*/  SYNCS.ARRIVE.TRANS64.A1T0 RZ, [R27+UR4], RZ ;  /* 0x000000ff1bff79a7 */ /* 0x0003e20008100004 */
[----:B------:R-:W-:-:S03]  /*2b50*/  UIADD3 UR4, UR36, 0x1, URZ ;  /* 0x0000000124047890 */ /* 0x000fc6000fffe03f */
[----:B------:R-:W-:Y:S01]  /*2b60*/  @!P1 FMUL R51, R51, 0.5 ;  /* 0x3f00000033339820 */ /* 0x000fe20000400000 */
[----:B------:R-:W4:Y:S01]  /*2b70*/  MUFU.EX2 R131, R47 ;  /* 0x0000002f00837308 */ /* 0x000f220000000800 */
[----:B---3--:R-:W-:Y:S01]  /*2b80*/  @!P5 FMUL R129, R129, R129 ;  /* 0x000000818181d220 */ /* 0x008fe20000400000 */
[----:B------:R-:W-:Y:S01]  /*2b90*/  FSETP.GEU.AND P5, PT, R0, -126, PT ;  /* 0xc2fc00000000780b */ /* 0x000fe20003fae000 */
[----:B------:R-:W-:Y:S02]  /*2ba0*/  UISETP.NE.AND UP0, UPT, UR4, 0x5, UPT ;  /* 0x000000050400788c */ /* 0x000fe4000bf05270 */
[----:B------:R-:W-:Y:S01]  /*2bb0*/  FADD R31, R14, R129 ;  /* 0x000000810e1f7221 */ /* 0x000fe20000000000 */
[----:B------:R-:W-:Y:S01]  /*2bc0*/  F2FP.F16.F32.PACK_AB R129, R129, R42 ;  /* 0x0000002a8181723e */ /* 0x000fe200000000ff */
[----:B------:R-:W-:Y:S01]  /*2bd0*/  @!P2 FMUL R54, R54, 0.5 ;  /* 0x3f0000003636a820 */ /* 0x000fe20000400000 */
[----:B------:R-:W3:Y:S01]  /*2be0*/  MUFU.EX2 R50, R50 ;  /* 0x0000003200327308 */ /* 0x000ee20000000800 */
[----:B--2---:R-:W-:Y:S01]  /*2bf0*/  @!P6 FMUL R46, R46, R46 ;  /* 0x0000002e2e2ee220 */ /* 0x004fe20000400000 */
[----:B------:R-:W-:-:S02]  /*2c00*/  USEL UR5, URZ, 0x1, UP0 ;  /* 0x000000013f057887 */ /* 0x000fc40008000000 */
[----:B------:R-:W-:Y:S01]  /*2c10*/  USEL UR4, UR4, URZ, UP0 ;  /* 0x0000003f04047287 */ /* 0x000fe20008000000 */
[----:B------:R-:W-:Y:S01]  /*2c20*/  FADD R32, R123, R46 ;  /* 0x0000002e7b207221 */ /* 0x000fe20000000000 */
[----:B------:R-:W-:Y:S01]  /*2c30*/  F2FP.F16.F32.PACK_AB R123, R20, R123 ;  /* 0x0000007b147b723e */ /* 0x000fe200000000ff */
[----:B------:R-:W-:Y:S01]  /*2c40*/  @!P5 FMUL R0, R0, 0.5 ;  /* 0x3f0000000000d820 */ /* 0x000fe20000400000 */
[----:B------:R-:W2:Y:S01]  /*2c50*/  MUFU.EX2 R133, R51 ;  /* 0x0000003300857308 */ /* 0x000ea20000000800 */
[----:B----4-:R-:W-:Y:S01]  /*2c60*/  @!P4 FMUL R131, R131, R131 ;  /* 0x000000838383c220 */ /* 0x010fe20000400000 */
[----:B------:R-:W-:-:S03]  /*2c70*/  LOP3.LUT R22, R22, UR5, RZ, 0x3c, !PT ;  /* 0x0000000516167c12 */ /* 0x000fc6000f8e3cff */
[----:B------:R-:W-:Y:S01]  /*2c80*/  FADD R34, R20, R131 ;  /* 0x0000008314227221 */ /* 0x000fe20000000000 */
[----:B------:R-:W-:Y:S02]  /*2c90*/  F2FP.F16.F32.PACK_AB R131, R131, R46 ;  /* 0x0000002e8383723e */ /* 0x000fe400000000ff */
[----:B------:R-:W4:Y:S01]  /*2ca0*/  MUFU.EX2 R136, R54 ;  /* 0x0000003600887308 */ /* 0x000f220000000800 */
[----:B---3--:R-:W-:-:S04]  /*2cb0*/  @!P3 FMUL R50, R50, R50 ;  /* 0x000000323232b220 */ /* 0x008fc80000400000 */
[----:B------:R-:W-:Y:S01]  /*2cc0*/  FADD R35, R125, R50 ;  /* 0x000000327d237221 */ /* 0x000fe20000000000 */
[----:B------:R-:W-:Y:S02]  /*2cd0*/  F2FP.F16.F32.PACK_AB R125, R24, R125 ;  /* 0x0000007d187d723e */ /* 0x000fe400000000ff */
[----:B------:R3:W5:Y:S01]  /*2ce0*/  MUFU.EX2 R135, R0 ;  /* 0x0000000000877308 */ /* 0x0007620000000800 */
[----:B--2---:R-:W-:-:S04]  /*2cf0*/  @!P1 FMUL R133, R133, R133 ;  /* 0x0000008585859220 */ /* 0x004fc80000400000 */
[----:B------:R-:W-:Y:S01]  /*2d00*/  FADD R36, R24, R133 ;  /* 0x0000008518247221 */ /* 0x000fe20000000000 */
[----:B------:R-:W-:Y:S01]  /*2d10*/  F2FP.F16.F32.PACK_AB R133, R133, R50 ;  /* 0x000000328585723e */ /* 0x000fe200000000ff */
[----:B----4-:R-:W-:Y:S01]  /*2d20*/  @!P2 FMUL R136, R136, R136 ;  /* 0x000000888888a220 */ /* 0x010fe20000400000 */
[----:B---3--:R-:W-:Y:S01]  /*2d30*/  FADD R0, R121, R42 ;  /* 0x0000002a79007221 */ /* 0x008fe20000000000 */
[----:B------:R-:W-:Y:S01]  /*2d40*/  FADD R31, R31, R36 ;  /* 0x000000241f1f7221 */ /* 0x000fe20000000000 */
[----:B------:R-:W-:Y:S01]  /*2d50*/  F2FP.F16.F32.PACK_AB R121, R14, R121 ;  /* 0x000000790e79723e */ /* 0x000fe200000000ff */
[----:B------:R-:W-:Y:S01]  /*2d60*/  FADD R39, R127, R136 ;  /* 0x000000887f277221 */ /* 0x000fe20000000000 */
[----:B------:R-:W-:Y:S01]  /*2d70*/  FADD R0, R0, R35 ;  /* 0x0000002300007221 */ /* 0x000fe20000000000 */
[----:B------:R-:W-:Y:S01]  /*2d80*/  F2FP.F16.F32.PACK_AB R127, R26, R127 ;  /* 0x0000007f1a7f723e */ /* 0x000fe200000000ff */
[----:B-----5:R-:W-:Y:S01]  /*2d90*/  @!P5 FMUL R135, R135, R135 ;  /* 0x000000878787d220 */ /* 0x020fe20000400000 */
[----:B------:R-:W-:-:S03]  /*2da0*/  FADD R39, R32, R39 ;  /* 0x0000002720277221 */ /* 0x000fc60000000000 */
[----:B------:R-:W-:Y:S01]  /*2db0*/  FADD R41, R26, R135 ;  /* 0x000000871a297221 */ /* 0x000fe20000000000 */
[----:B------:R-:W-:Y:S01]  /*2dc0*/  FADD R39, R0, R39 ;  /* 0x0000002700277221 */ /* 0x000fe20000000000 */
[----:B------:R-:W-:Y:S02]  /*2dd0*/  FADD R0, R3, R30 ;  /* 0x0000001e03007221 */ /* 0x000fe40000000000 */
[----:B------:R-:W-:-:S04]  /*2de0*/  FADD R34, R34, R41 ;  /* 0x0000002922227221 */ /* 0x000fc80000000000 */
[----:B------:R-:W-:-:S04]  /*2df0*/  FADD R34, R31, R34 ;  /* 0x000000221f227221 */ /* 0x000fc80000000000 */
[----:B------:R-:W-:Y:S01]  /*2e00*/  FADD R3, R39, R34 ;  /* 0x0000002227037221 */ /* 0x000fe20000000000 */
[----:B-1----:R-:W-:Y:S06]  /*2e10*/  @!P0 BRA `(.L_x_21) ;  /* 0x0000000000048947 */ /* 0x002fec0003800000 */
[----:B------:R-:W-:Y:S01]  /*2e20*/  BPT.TRAP 0x1 ;  /* 0x000000040000795c */ /* 0x000fe20000300000 */
.L_x_21:
[----:B------:R-:W-:Y:S01]  /*2e30*/  ULEA UR5, UR4, UR37, 0x3 ;  /* 0x0000002504057291 */ /* 0x000fe2000f8e183f */
[----:B------:R-:W-:Y:S01]  /*2e40*/  SHF.L.U32 R11, R22, 0x1f, RZ ;  /* 0x0000001f160b7819 */ /* 0x000fe200000006ff */
[----:B------:R-:W-:-:S07]  /*2e50*/  ULOP3.LUT UR38, UR38, 0x2000000, URZ, 0xfc, !UPT ;  /* 0x0200000026267892 */ /* 0x000fce000f8efc3f */
[----:B------:R-:W1:Y:S02]  /*2e60*/  SYNCS.PHASECHK.TRANS64.TRYWAIT P1, [UR5+0x2e400], R11 ;  /* 0x02e4000bff0075a7 */ /* 0x000e640008020145 */
[----:B-1----:R-:W-:Y:S05]  /*2e70*/  @!P1 BRA `(.L_x_22) ;  /* 0x0000008800d89947 */ /* 0x002fea0003800000 */
.L_x_132:
[----:B------:R-:W-:Y:S01]  /*2e80*/  UIMAD UR5, UR4, 0x600, UR38 ;  /* 0x00000600040578a4 */ /* 0x000fe2000f8e0226 */
[----:B------:R-:W-:Y:S01]  /*2e90*/  WARPGROUP.ARRIVE ;  /* 0x00000000000079c5 */ /* 0x000fe20000000000 */
[----:B------:R-:W-:Y:S01]  /*2ea0*/  UMOV UR11, 0x40000040 ;  /* 0x40000040000b7882 */ /* 0x000fe20000000000 */
[----:B------:R-:W-:-:S04]  /*2eb0*/  F2FP.F16.F32.PACK_AB R135, R135, R136 ;  /* 0x000000888787723e */ /* 0x000fc800000000ff */
[----:B------:R-:W-:Y:S02]  /*2ec0*/  UMOV UR10, UR5 ;  /* 0x00000005000a7c82 */ /* 0x000fe40008000000 */
[----:B------:R-:W-:Y:S01]  /*2ed0*/  HGMMA.64x192x16.F32 R24, R120, gdesc[UR8].tnspB, RZ, !UPT, gsb0 ;  /* 0x42e0000878187df0 */ /* 0x000fe2000c0008ff */
[----:B------:R-:W-:Y:S01]  /*2ee0*/  UIADD3 UR10, UR5, 0x80, URZ ;  /* 0x00000080050a7890 */ /* 0x000fe2000fffe03f */
[----:B------:R-:W-:Y:S01]  /*2ef0*/  UMOV UR11, 0x40000040 ;  /* 0x40000040000b7882 */ /* 0x000fe20000000000 */
[----:B------:R-:W-:Y:S02]  /*2f00*/  WARPGROUP.DEPBAR.LE gsb0, 0x0 ;  /* 0x00008000000079c5 */ /* 0x000fe40000010000 */
[----:B------:R-:W-:-:S15]  /*2f10*/  WARPGROUP.ARRIVE ;  /* 0x00000000000079c5 */ /* 0x000fde0000000000 */
[----:B------:R-:W-:Y:S01]  /*2f20*/  HGMMA.64x192x16.F32 R24, R124, gdesc[UR8].tnspB, R24, gsb0 ;  /* 0x42e000087c187df0 */ /* 0x000fe20008000818 */
        /* <DEDUP_REMOVED lines=9> */
[----:B------:R-:W-:Y:S03]  /*2fc0*/  HGMMA.64x192x16.F32 R24, R132, gdesc[UR8].tnspB, R24, gsb0 ;  /* 0x42e0000884187df0 */ /* 0x000fe60008000818 */
[----:B------:R-:W-:Y:S02]  /*2fd0*/  WARPGROUP.DEPBAR.LE gsb0, 0x0 ;  /* 0x00008000000079c5 */ /* 0x000fe40000010000 */
[----:B------:R-:W-:Y:S05]  /*2fe0*/  @!P0 BRA `(.L_x_23) ;  /* 0x0000000000048947 */ /* 0x000fea0003800000 */
[----:B------:R-:W-:Y:S01]  /*2ff0*/  BPT.TRAP 0x1 ;  /* 0x000000040000795c */ /* 0x000fe20000300000 */
.L_x_23:
[----:B------:R-:W-:Y:S01]  /*3000*/  R2UR UR5, R18 ;  /* 0x00000000120572ca */ /* 0x000fe200000e0000 */
[----:B------:R-:W-:-:S04]  /*3010*/  UIADD3 UR7, UR7, 0x2e428, URZ ;  /* 0x0002e42807077890 */ /* 0x000fc8000fffe03f */
[----:B------:R-:W-:-:S08]  /*3020*/  UPRMT UR7, URZ, 0x654, UR7 ;  /* 0x000006543f077896 */ /* 0x000fd00008000007 */
[----:B------:R-:W-:Y:S01]  /*3030*/  UISETP.GT.U32.AND UP0, UPT, UR5, 0x1, UPT ;  /* 0x000000010500788c */ /* 0x000fe2000bf04070 */
[----:B------:R-:W-:Y:S05]  /*3040*/  SYNCS.ARRIVE.TRANS64.RED.A1T0 RZ, [UR7], RZ ;  /* 0x000000ffffff79a7 */ /* 0x000fea0008100407 */
[----:B------:R-:W-:-:S13]  /*3050*/  PLOP3.LUT P1, PT, PT, PT, UP0, 0x80, 0x0 ;  /* 0x000000000000781c */ /* 0x000fda0003f2f008 */
[----:B------:R-:W-:Y:S05]  /*3060*/  @P1 BRA `(.L_x_24) ;  /* 0x0000000000041947 */ /* 0x000fea0003800000 */
[----:B------:R-:W-:Y:S01]  /*3070*/  BPT.TRAP 0x1 ;  /* 0x000000040000795c */ /* 0x000fe20000300000 */
.L_x_24:
[----:B------:R-:W-:Y:S01]  /*3080*/  UIADD3 UR36, UR4, 0x1, URZ ;  /* 0x0000000104247890 */ /* 0x000fe2000fffe03f */
[C---:B------:R-:W-:Y:S01]  /*3090*/  ISETP.GE.AND P2, PT, R4.reuse, 0x81, PT ;  /* 0x000000810400780c */ /* 0x040fe20003f46270 */
[----:B-1----:R-:W-:Y:S01]  /*30a0*/  VIADD R11, R4, 0x3f ;  /* 0x0000003f040b7836 */ /* 0x002fe20000000000 */
[----:B------:R-:W-:Y:S01]  /*30b0*/  IADD3 R13, R19, 0x40, RZ ;  /* 0x00000040130d7810 */ /* 0x000fe20007ffe0ff */
[----:B------:R-:W-:-:S03]  /*30c0*/  UISETP.NE.AND UP0, UPT, UR36, 0x5, UPT ;  /* 0x000000052400788c */ /* 0x000fc6000bf05270 */
[----:B------:R-:W-:Y:S01]  /*30d0*/  SHF.R.S32.HI R4, RZ, 0x1f, R11 ;  /* 0x0000001fff047819 */ /* 0x000fe2000001140b */
[----:B------:R-:W-:Y:S02]  /*30e0*/  USEL UR5, URZ, 0x1, UP0 ;  /* 0x000000013f057887 */ /* 0x000fe40008000000 */
[----:B------:R-:W-:Y:S01]  /*30f0*/  USEL UR36, UR36, URZ, UP0 ;  /* 0x0000003f24247287 */ /* 0x000fe20008000000 */
[----:B------:R-:W-:Y:S02]  /*3100*/  LEA.HI R11, R4, R11, RZ, 0x6 ;  /* 0x0000000b040b7211 */ /* 0x000fe400078f30ff */
[----:B------:R-:W-:Y:S02]  /*3110*/  MOV R4, R13 ;  /* 0x0000000d00047202 */ /* 0x000fe40000000f00 */
[----:B------:R-:W-:Y:S02]  /*3120*/  LOP3.LUT R22, R22, UR5, RZ, 0x3c, !PT ;  /* 0x0000000516167c12 */ /* 0x000fe4000f8e3cff */
[----:B------:R-:W-:Y:S01]  /*3130*/  LEA.HI.SX32 R11, R11, 0xffffffff, 0x1a ;  /* 0xffffffff0b0b7811 */ /* 0x000fe200078fd2ff */
[----:B------:R-:W-:Y:S06]  /*3140*/  @!P2 BRA `(.L_x_25) ;  /* 0x0000001c00f0a947 */ /* 0x000fec0003800000 */
[----:B------:R-:W-:Y:S01]  /*3150*/  MOV R4, R13 ;  /* 0x0000000d00047202 */ /* 0x000fe20000000f00 */
[----:B------:R-:W-:Y:S01]  /*3160*/  ULDC UR5, c[0x0][0x604] ;  /* 0x0001810000057ab9 */ /* 0x000fe20000000800 */
[----:B------:R-:W-:Y:S02]  /*3170*/  MOV R15, R10 ;  /* 0x0000000a000f7202 */ /* 0x000fe40000000f00 */
[----:B------:R-:W-:-:S07]  /*3180*/  MOV R13, R5 ;  /* 0x00000005000d7202 */ /* 0x000fce0000000f00 */
.L_x_36:
[----:B------:R-:W-:Y:S05]  /*3190*/  @!P0 BRA `(.L_x_26) ;  /* 0x0000000000048947 */ /* 0x000fea0003800000 */
[----:B------:R-:W-:Y:S01]  /*31a0*/  BPT.TRAP 0x1 ;  /* 0x000000040000795c */ /* 0x000fe20000300000 */
.L_x_26:
[----:B------:R-:W-:Y:S01]  /*31b0*/  ULEA UR6, UR36, UR37, 0x3 ;  /* 0x0000002524067291 */ /* 0x000fe2000f8e183f */
[----:B------:R-:W-:-:S08]  /*31c0*/  SHF.L.U32 R5, R22, 0x1f, RZ ;  /* 0x0000001f16057819 */ /* 0x000fd000000006ff */
[----:B------:R-:W1:Y:S02]  /*31d0*/  SYNCS.PHASECHK.TRANS64.TRYWAIT P2, [UR6+0x2e400], R5 ;  /* 0x02e40005ff0075a7 */ /* 0x000e640008040146 */
[----:B-1----:R-:W-:Y:S05]  /*31e0*/  @!P2 BRA `(.L_x_27) ;  /* 0x000000880014a947 */ /* 0x002fea0003800000 */
.L_x_133:
[----:B------:R-:W-:Y:S01]  /*31f0*/  R2UR UR52, R8 ;  /* 0x00000000083472ca */ /* 0x000fe200000e0000 */
[----:B------:R-:W-:Y:S01]  /*3200*/  UIMAD UR6, UR36, 0x600, UR39 ;  /* 0x00000600240678a4 */ /* 0x000fe2000f8e0227 */
[----:B------:R-:W-:Y:S01]  /*3210*/  R2UR UR53, R9 ;  /* 0x00000000093572ca */ /* 0x000fe200000e0000 */
[----:B------:R-:W-:Y:S01]  /*3220*/  WARPGROUP.ARRIVE ;  /* 0x00000000000079c5 */ /* 0x000fe20000000000 */
[----:B------:R-:W-:Y:S01]  /*3230*/  UMOV UR55, 0x40000040 ;  /* 0x4000004000377882 */ /* 0x000fe20000000000 */
[----:B------:R-:W-:Y:S01]  /*3240*/  UIADD3 UR10, UR6, 0x4, URZ ;  /* 0x00000004060a7890 */ /* 0x000fe2000fffe03f */
[----:B------:R-:W-:Y:S02]  /*3250*/  UMOV UR11, 0x40000040 ;  /* 0x40000040000b7882 */ /* 0x000fe40000000000 */
[----:B------:R-:W-:Y:S01]  /*3260*/  UMOV UR54, UR6 ;  /* 0x0000000600367c82 */ /* 0x000fe20008000000 */
[----:B------:R-:W-:Y:S01]  /*3270*/  UIADD3 UR14, UR6, 0x6, URZ ;  /* 0x00000006060e7890 */ /* 0x000fe2000fffe03f */
[----:B------:R-:W-:Y:S01]  /*3280*/  UMOV UR15, 0x40000040 ;  /* 0x40000040000f7882 */ /* 0x000fe20000000000 */
[----:B------:R-:W-:Y:S01]  /*3290*/  UIADD3 UR18, UR6, 0x200, URZ ;  /* 0x0000020006127890 */ /* 0x000fe2000fffe03f */
[----:B------:R-:W-:-:S03]  /*32a0*/  UMOV UR19, 0x40000040 ;  /* 0x4000004000137882 */ /* 0x000fc60000000000 */
[----:B------:R-:W-:Y:S01]  /*32b0*/  HGMMA.64x64x16.F32 R120, gdesc[UR52], RZ, !UPT, gsb0 ;  /* 0x00e00000347879f0 */ /* 0x000fe2000c0008ff */
[----:B------:R-:W-:Y:S01]  /*32c0*/  R2UR UR52, R6 ;  /* 0x00000000063472ca */ /* 0x000fe200000e0000 */
[----:B------:R-:W-:Y:S01]  /*32d0*/  UIADD3 UR54, UR6, 0x2, URZ ;  /* 0x0000000206367890 */ /* 0x000fe2000fffe03f */
[----:B------:R-:W-:Y:S01]  /*32e0*/  R2UR UR53, R7 ;  /* 0x00000000073572ca */ /* 0x000fe200000e0000 */
[----:B------:R-:W-:Y:S01]  /*32f0*/  UMOV UR55, 0x40000040 ;  /* 0x4000004000377882 */ /* 0x000fe20000000000 */
[----:B------:R-:W-:Y:S01]  /*3300*/  UIADD3 UR22, UR6, 0x202, URZ ;  /* 0x0000020206167890 */ /* 0x000fe2000fffe03f */
        /* <DEDUP_REMOVED lines=11> */
[----:B------:R-:W-:-:S02]  /*33c0*/  WARPGROUP.DEPBAR.LE gsb0, 0x0 ;  /* 0x00008000000079c5 */ /* 0x000fc40000010000 */
[----:B------:R-:W-:-:S06]  /*33d0*/  WARPGROUP.ARRIVE ;  /* 0x00000000000079c5 */ /* 0x000fcc0000000000 */
[----:B------:R-:W-:Y:S01]  /*33e0*/  HGMMA.64x64x16.F32 R120, gdesc[UR52], R120, gsb0 ;  /* 0x00e00000347879f0 */ /* 0x000fe20008000878 */
[----:B------:R-:W-:Y:S01]  /*33f0*/  UIADD3 UR54, UR6, 0x406, URZ ;  /* 0x0000040606367890 */ /* 0x000fe2000fffe03f */
[----:B------:R-:W-:Y:S01]  /*3400*/  UMOV UR52, UR56 ;  /* 0x0000003800347c82 */ /* 0x000fe20008000000 */
[----:B------:R-:W-:Y:S01]  /*3410*/  UMOV UR53, UR57 ;  /* 0x0000003900357c82 */ /* 0x000fe20008000000 */
[----:B------:R-:W-:Y:S01]  /*3420*/  UMOV UR55, 0x40000040 ;  /* 0x4000004000377882 */ /* 0x000fe20000000000 */
[----:B------:R-:W-:Y:S02]  /*3430*/  WARPGROUP.DEPBAR.LE gsb0, 0x0 ;  /* 0x00008000000079c5 */ /* 0x000fe40000010000 */
[----:B------:R-:W-:-:S06]  /*3440*/  WARPGROUP.ARRIVE ;  /* 0x00000000000079c5 */ /* 0x000fcc0000000000 */
[----:B------:R-:W-:Y:S01]  /*3450*/  HGMMA.64x64x16.F32 R120, gdesc[UR8], R120, gsb0 ;  /* 0x00e00000087879f0 */ /* 0x000fe20008000878 */
[----:B------:R-:W-:-:S04]  /*3460*/  UIADD3 UR10, UR36, 0x1, URZ ;  /* 0x00000001240a7890 */ /* 0x000fc8000fffe03f */
[----:B------:R-:W-:-:S04]  /*3470*/  UISETP.NE.AND UP0, UPT, UR10, 0x5, UPT ;  /* 0x000000050a00788c */ /* 0x000fc8000bf05270 */
[----:B------:R-:W-:Y:S02]  /*3480*/  USEL UR6, URZ, 0x1, UP0 ;  /* 0x000000013f067887 */ /* 0x000fe40008000000 */
[----:B------:R-:W-:-:S04]  /*3490*/  USEL UR10, UR10, URZ, UP0 ;  /* 0x0000003f0a0a7287 */ /* 0x000fc80008000000 */
[----:B------:R-:W-:Y:S01]  /*34a0*/  LOP3.LUT R22, R22, UR6, RZ, 0x3c, !PT ;  /* 0x0000000616167c12 */ /* 0x000fe2000f8e3cff */
        /* <DEDUP_REMOVED lines=28> */
[----:B------:R-:W-:Y:S05]  /*3670*/  @!P0 BRA `(.L_x_28) ;  /* 0x0000000000048947 */ /* 0x000fea0003800000 */
[----:B------:R-:W-:Y:S01]  /*3680*/  BPT.TRAP 0x1 ;  /* 0x000000040000795c */ /* 0x000fe20000300000 */
.L_x_28:
[----:B-1----:R-:W-:Y:S01]  /*3690*/  FMNMX R10, R120, R15, !PT ;  /* 0x0000000f780a7209 */ /* 0x002fe20007800000 */
[----:B------:R-:W-:-:S03]  /*36a0*/  ULEA UR6, UR10, UR37, 0x3 ;  /* 0x000000250a067291 */ /* 0x000fc6000f8e183f */
[----:B------:R-:W-:-:S04]  /*36b0*/  FMNMX R5, R121, R10, !PT ;  /* 0x0000000a79057209 */ /* 0x000fc80007800000 */
        /* <DEDUP_REMOVED lines=13> */
[----:B------:R-:W-:-:S05]  /*3790*/  FMNMX R5, R149, R10, !PT ;  /* 0x0000000a95057209 */ /* 0x000fca0007800000 */
[----:B------:R-:W1:Y:S02]  /*37a0*/  SHFL.BFLY PT, R10, R5, 0x1, 0x1f ;  /* 0x0c201f00050a7f89 */ /* 0x000e6400000e0000 */
[----:B-1----:R-:W-:Y:S02]  /*37b0*/  FMNMX R14, R5, R10, !PT ;  /* 0x0000000a050e7209 */ /* 0x002fe40007800000 */
[----:B------:R-:W-:-:S03]  /*37c0*/  FMNMX R10, R122, R13, !PT ;  /* 0x0000000d7a0a7209 */ /* 0x000fc60007800000 */
[----:B------:R-:W1:Y:S01]  /*37d0*/  SHFL.BFLY PT, R21, R14, 0x2, 0x1f ;  /* 0x0c401f000e157f89 */ /* 0x000e6200000e0000 */
        /* <DEDUP_REMOVED lines=9> */
[----:B------:R-:W-:-:S03]  /*3870*/  FMNMX R5, R135, R20, !PT ;  /* 0x0000001487057209 */ /* 0x000fc60007800000 */
[----:B------:R-:W-:Y:S01]  /*3880*/  FMUL R155, R156, UR5 ;  /* 0x000000059c9b7c20 */ /* 0x000fe20008400000 */
[----:B------:R-:W-:Y:S01]  /*3890*/  FMNMX R14, R138, R5, !PT ;  /* 0x000000058a0e7209 */ /* 0x000fe20007800000 */
[----:B------:R-:W-:Y:S02]  /*38a0*/  FADD R156, -R156, R15 ;  /* 0x0000000f9c9c7221 */ /* 0x000fe40000000100 */
        /* <DEDUP_REMOVED lines=11> */
[----:B------:R-:W-:Y:S01]  /*3960*/  FSETP.GEU.AND P4, PT, R121, -126, PT ;  /* 0xc2fc00007900780b */ /* 0x000fe20003f8e000 */
[--C-:B------:R-:W-:Y:S01]  /*3970*/  FFMA R148, R148, UR5, -R155.reuse ;  /* 0x0000000594947c23 */ /* 0x100fe2000800089b */
[----:B------:R-:W-:Y:S01]  /*3980*/  FMNMX R5, R143, R14, !PT ;  /* 0x0000000e8f057209 */ /* 0x000fe20007800000 */
[--C-:B------:R-:W-:Y:S01]  /*3990*/  FFMA R14, R124, UR5, -R155.reuse ;  /* 0x000000057c0e7c23 */ /* 0x100fe2000800089b */
[--C-:B------:R-:W-:Y:S01]  /*39a0*/  FFMA R124, R128, UR5, -R155.reuse ;  /* 0x00000005807c7c23 */ /* 0x100fe2000800089b */
[--C-:B------:R-:W-:Y:S01]  /*39b0*/  FFMA R128, R137, UR5, -R155.reuse ;  /* 0x0000000589807c23 */ /* 0x100fe2000800089b */
[----:B------:R-:W-:Y:S01]  /*39c0*/  FMNMX R20, R146, R5, !PT ;  /* 0x0000000592147209 */ /* 0x000fe20007800000 */
[----:B------:R-:W-:Y:S01]  /*39d0*/  @!P5 FMUL R120, R120, 0.5 ;  /* 0x3f0000007878d820 */ /* 0x000fe20000400000 */
[----:B------:R-:W-:Y:S01]  /*39e0*/  FSETP.GEU.AND P2, PT, R14, -126, PT ;  /* 0xc2fc00000e00780b */ /* 0x000fe20003f4e000 */
[----:B------:R-:W-:Y:S01]  /*39f0*/  @!P3 FMUL R21, R21, 0.5 ;  /* 0x3f0000001515b820 */ /* 0x000fe20000400000 */
[----:B------:R-:W-:Y:S01]  /*3a00*/  FSETP.GEU.AND P6, PT, R124, -126, PT ;  /* 0xc2fc00007c00780b */ /* 0x000fe20003fce000 */
[----:B------:R-:W-:Y:S01]  /*3a10*/  FFMA R137, R140, UR5, -R155 ;  /* 0x000000058c897c23 */ /* 0x000fe2000800089b */
[----:B------:R-:W-:Y:S01]  /*3a20*/  FMNMX R5, R147, R20, !PT ;  /* 0x0000001493057209 */ /* 0x000fe20007800000 */
[----:B------:R-:W1:Y:S01]  /*3a30*/  MUFU.EX2 R120, R120 ;  /* 0x0000007800787308 */ /* 0x000e620000000800 */
[----:B------:R-:W-:Y:S01]  /*3a40*/  @!P4 FMUL R121, R121, 0.5 ;  /* 0x3f0000007979c820 */ /* 0x000fe20000400000 */
[----:B------:R-:W-:Y:S01]  /*3a50*/  FMUL R156, R156, UR5 ;  /* 0x000000059c9c7c20 */ /* 0x000fe20008400000 */
[----:B------:R-:W-:-:S04]  /*3a60*/  FMNMX R20, R150, R5, !PT ;  /* 0x0000000596147209 */ /* 0x000fc80007800000 */
[----:B------:R-:W-:Y:S01]  /*3a70*/  FMNMX R5, R151, R20, !PT ;  /* 0x0000001497057209 */ /* 0x000fe20007800000 */
[----:B------:R-:W2:Y:S01]  /*3a80*/  MUFU.EX2 R21, R21 ;  /* 0x0000001500157308 */ /* 0x000ea20000000800 */
[----:B------:R-:W-:Y:S01]  /*3a90*/  @!P2 FMUL R14, R14, 0.5 ;  /* 0x3f0000000e0ea820 */ /* 0x000fe20000400000 */
[--C-:B------:R-:W-:Y:S01]  /*3aa0*/  FFMA R20, R132, UR5, -R155.reuse ;  /* 0x0000000584147c23 */ /* 0x100fe2000800089b */
[----:B------:R-:W-:Y:S01]  /*3ab0*/  @!P6 FMUL R124, R124, 0.5 ;  /* 0x3f0000007c7ce820 */ /* 0x000fe20000400000 */
[----:B------:R-:W3:Y:S01]  /*3ac0*/  SHFL.BFLY PT, R158, R5, 0x1, 0x1f ;  /* 0x0c201f00059e7f89 */ /* 0x000ee200000e0000 */
[--C-:B------:R-:W-:Y:S01]  /*3ad0*/  FFMA R132, R141, UR5, -R155.reuse ;  /* 0x000000058d847c23 */ /* 0x100fe2000800089b */
[--C-:B------:R-:W-:Y:S01]  /*3ae0*/  FFMA R141, R144, UR5, -R155.reuse ;  /* 0x00000005908d7c23 */ /* 0x100fe2000800089b */
[----:B------:R-:W-:Y:S01]  /*3af0*/  FFMA R155, R149, UR5, -R155 ;  /* 0x00000005959b7c23 */ /* 0x000fe2000800089b */
[----:B------:R-:W4:Y:S01]  /*3b00*/  MUFU.EX2 R14, R14 ;  /* 0x0000000e000e7308 */ /* 0x000f220000000800 */
[----:B-1----:R-:W-:Y:S01]  /*3b10*/  @!P5 FMUL R120, R120, R120 ;  /* 0x000000787878d220 */ /* 0x002fe20000400000 */
[----:B------:R-:W-:-:S06]  /*3b20*/  FSETP.GEU.AND P5, PT, R125, -126, PT ;  /* 0xc2fc00007d00780b */ /* 0x000fcc0003fae000 */
[----:B------:R-:W1:Y:S01]  /*3b30*/  MUFU.EX2 R121, R121 ;  /* 0x0000007900797308 */ /* 0x000e620000000800 */
[----:B--2---:R-:W-:Y:S01]  /*3b40*/  @!P3 FMUL R21, R21, R21 ;  /* 0x000000151515b220 */ /* 0x004fe20000400000 */
[----:B------:R-:W-:-:S05]  /*3b50*/  FSETP.GEU.AND P3, PT, R20, -126, PT ;  /* 0xc2fc00001400780b */ /* 0x000fca0003f6e000 */
[----:B------:R-:W-:Y:S01]  /*3b60*/  @!P5 FMUL R125, R125, 0.5 ;  /* 0x3f0000007d7dd820 */ /* 0x000fe20000400000 */
[----:B------:R-:W2:Y:S01]  /*3b70*/  MUFU.EX2 R124, R124 ;  /* 0x0000007c007c7308 */ /* 0x000ea20000000800 */
[----:B----4-:R-:W-:Y:S01]  /*3b80*/  @!P2 FMUL R14, R14, R14 ;  /* 0x0000000e0e0ea220 */ /* 0x010fe20000400000 */
[----:B------:R-:W-:Y:S02]  /*3b90*/  FSETP.GEU.AND P2, PT, R129, -126, PT ;  /* 0xc2fc00008100780b */ /* 0x000fe40003f4e000 */
[----:B---3--:R-:W-:-:S03]  /*3ba0*/  FMNMX R5, R5, R158, !PT ;  /* 0x0000009e05057209 */ /* 0x008fc60007800000 */
[----:B------:R-:W-:Y:S01]  /*3bb0*/  @!P3 FMUL R20, R20, 0.5 ;  /* 0x3f0000001414b820 */ /* 0x000fe20000400000 */
[----:B------:R-:W3:Y:S01]  /*3bc0*/  MUFU.EX2 R125, R125 ;  /* 0x0000007d007d7308 */ /* 0x000ee20000000800 */
[----:B-1----:R-:W-:Y:S01]  /*3bd0*/  @!P4 FMUL R121, R121, R121 ;  /* 0x000000797979c220 */ /* 0x002fe20000400000 */
[----:B------:R-:W-:Y:S01]  /*3be0*/  FSETP.GEU.AND P4, PT, R133, -126, PT ;  /* 0xc2fc00008500780b */ /* 0x000fe20003f8e000 */
[----:B------:R-:W1:Y:S04]  /*3bf0*/  SHFL.BFLY PT, R136, R5, 0x2, 0x1f ;  /* 0x0c401f0005887f89 */ /* 0x000e6800000e0000 */
[----:B------:R-:W-:Y:S01]  /*3c00*/  @!P2 FMUL R129, R129, 0.5 ;  /* 0x3f0000008181a820 */ /* 0x000fe20000400000 */
[----:B------:R-:W4:Y:S01]  /*3c10*/  MUFU.EX2 R20, R20 ;  /* 0x0000001400147308 */ /* 0x000f220000000800 */
[----:B--2---:R-:W-:Y:S01]  /*3c20*/  @!P6 FMUL R124, R124, R124 ;  /* 0x0000007c7c7ce220 */ /* 0x004fe20000400000 */
[----:B------:R-:W-:-:S05]  /*3c30*/  FSETP.GEU.AND P6, PT, R128, -126, PT ;  /* 0xc2fc00008000780b */ /* 0x000fca0003fce000 */
[----:B------:R-:W-:Y:S01]  /*3c40*/  @!P4 FMUL R133, R133, 0.5 ;  /* 0x3f0000008585c820 */ /* 0x000fe20000400000 */
[----:B------:R-:W2:Y:S01]  /*3c50*/  MUFU.EX2 R129, R129 ;  /* 0x0000008100817308 */ /* 0x000ea20000000800 */
[----:B---3--:R-:W-:Y:S01]  /*3c60*/  @!P5 FMUL R125, R125, R125 ;  /* 0x0000007d7d7dd220 */ /* 0x008fe20000400000 */
[----:B------:R-:W-:-:S05]  /*3c70*/  FSETP.GEU.AND P5, PT, R137, -126, PT ;  /* 0xc2fc00008900780b */ /* 0x000fca0003fae000 */
[----:B------:R-:W-:Y:S01]  /*3c80*/  @!P6 FMUL R128, R128, 0.5 ;  /* 0x3f0000008080e820 */ /* 0x000fe20000400000 */
[----:B------:R-:W3:Y:S01]  /*3c90*/  MUFU.EX2 R133, R133 ;  /* 0x0000008500857308 */ /* 0x000ee20000000800 */
[----:B----4-:R-:W-:Y:S01]  /*3ca0*/  @!P3 FMUL R20, R20, R20 ;  /* 0x000000141414b220 */ /* 0x010fe20000400000 */
[----:B------:R-:W-:Y:S02]  /*3cb0*/  FSETP.GEU.AND P3, PT, R132, -126, PT ;  /* 0xc2fc00008400780b */ /* 0x000fe40003f6e000 */
[----:B-1----:R-:W-:-:S03]  /*3cc0*/  FMNMX R5, R5, R136, !PT ;  /* 0x0000008805057209 */ /* 0x002fc60007800000 */
[----:B------:R-:W-:Y:S01]  /*3cd0*/  @!P5 FMUL R137, R137, 0.5 ;  /* 0x3f0000008989d820 */ /* 0x000fe20000400000 */
[----:B------:R-:W1:Y:S01]  /*3ce0*/  MUFU.EX2 R128, R128 ;  /* 0x0000008000807308 */ /* 0x000e620000000800 */
[----:B--2---:R-:W-:Y:S01]  /*3cf0*/  @!P2 FMUL R129, R129, R129 ;  /* 0x000000818181a220 */ /* 0x004fe20000400000 */
[----:B------:R-:W-:-:S05]  /*3d00*/  FSETP.GEU.AND P2, PT, R141, -126, PT ;  /* 0xc2fc00008d00780b */ /* 0x000fca0003f4e000 */
[----:B------:R-:W-:Y:S01]  /*3d10*/  @!P3 FMUL R132, R132, 0.5 ;  /* 0x3f0000008484b820 */ /* 0x000fe20000400000 */
[----:B------:R-:W2:Y:S01]  /*3d20*/  MUFU.EX2 R137, R137 ;  /* 0x0000008900897308 */ /* 0x000ea20000000800 */
[----:B---3--:R-:W-:Y:S01]  /*3d30*/  @!P4 FMUL R133, R133, R133 ;  /* 0x000000858585c220 */ /* 0x008fe20000400000 */
[----:B------:R-:W-:-:S03]  /*3d40*/  FSETP.GEU.AND P4, PT, R145, -126, PT ;  /* 0xc2fc00009100780b */ /* 0x000fc60003f8e000 */
[----:B------:R-:W-:Y:S01]  /*3d50*/  FADD R15, R120, R133 ;  /* 0x00000085780f7221 */ /* 0x000fe20000000000 */
[----:B------:R-:W-:Y:S01]  /*3d60*/  F2FP.F16.F32.PACK_AB R120, R21, R120 ;  /* 0x000000781578723e */ /* 0x000fe200000000ff */
[----:B------:R-:W-:Y:S01]  /*3d70*/  @!P2 FMUL R141, R141, 0.5 ;  /* 0x3f0000008d8da820 */ /* 0x000fe20000400000 */
[----:B------:R-:W3:Y:S01]  /*3d80*/  MUFU.EX2 R132, R132 ;  /* 0x0000008400847308 */ /* 0x000ee20000000800 */
[----:B-1----:R-:W-:Y:S01]  /*3d90*/  @!P6 FMUL R128, R128, R128 ;  /* 0x000000808080e220 */ /* 0x002fe20000400000 */
[----:B------:R-:W-:-:S04]  /*3da0*/  FSETP.NEU.AND P6, PT, R5, -INF , PT ;  /* 0xff8000000500780b */ /* 0x000fc80003fcd000 */
[----:B------:R-:W-:Y:S01]  /*3db0*/  FSEL R144, R5, RZ, P6 ;  /* 0x000000ff05907208 */ /* 0x000fe20003000000 */
[----:B------:R-:W-:Y:S01]  /*3dc0*/  @!P4 FMUL R145, R145, 0.5 ;  /* 0x3f0000009191c820 */ /* 0x000fe20000400000 */
[----:B------:R-:W1:Y:S01]  /*3dd0*/  MUFU.EX2 R141, R141 ;  /* 0x0000008d008d7308 */ /* 0x000e620000000800 */
[----:B--2---:R-:W-:Y:S01]  /*3de0*/  @!P5 FMUL R137, R137, R137 ;  /* 0x000000898989d220 */ /* 0x004fe20000400000 */
[----:B------:R-:W-:Y:S01]  /*3df0*/  FSETP.GEU.AND P6, PT, R148, -126, PT ;  /* 0xc2fc00009400780b */ /* 0x000fe20003fce000 */
[C---:B------:R-:W-:Y:S01]  /*3e00*/  FMUL R157, R144.reuse, UR5 ;  /* 0x00000005909d7c20 */ /* 0x040fe20008400000 */
[----:B------:R-:W-:Y:S01]  /*3e10*/  FSETP.GEU.AND P5, PT, R155, -126, PT ;  /* 0xc2fc00009b00780b */ /* 0x000fe20003fae000 */
[----:B------:R-:W-:Y:S01]  /*3e20*/  FADD R144, -R144, R13 ;  /* 0x0000000d90907221 */ /* 0x000fe20000000100 */
[----:B------:R-:W-:Y:S01]  /*3e30*/  FADD R13, R21, R128 ;  /* 0x00000080150d7221 */ /* 0x000fe20000000000 */
[--C-:B------:R-:W-:Y:S01]  /*3e40*/  FFMA R122, R122, UR5, -R157.reuse ;  /* 0x000000057a7a7c23 */ /* 0x100fe2000800089d */
[----:B------:R-:W2:Y:S01]  /*3e50*/  MUFU.EX2 R136, R145 ;  /* 0x0000009100887308 */ /* 0x000ea20000000800 */
[----:B---3--:R-:W-:Y:S01]  /*3e60*/  @!P3 FMUL R132, R132, R132 ;  /* 0x000000848484b220 */ /* 0x008fe20000400000 */
[--C-:B------:R-:W-:Y:S01]  /*3e70*/  FFMA R126, R126, UR5, -R157.reuse ;  /* 0x000000057e7e7c23 */ /* 0x100fe2000800089d */
[--C-:B------:R-:W-:Y:S01]  /*3e80*/  FFMA R123, R123, UR5, -R157.reuse ;  /* 0x000000057b7b7c23 */ /* 0x100fe2000800089d */
[----:B------:R-:W-:Y:S01]  /*3e90*/  FSETP.GEU.AND P3, PT, R122, -126, PT ;  /* 0xc2fc00007a00780b */ /* 0x000fe20003f6e000 */
[--C-:B------:R-:W-:Y:S01]  /*3ea0*/  FFMA R127, R127, UR5, -R157.reuse ;  /* 0x000000057f7f7c23 */ /* 0x100fe2000800089d */
[--C-:B------:R-:W-:Y:S01]  /*3eb0*/  FFMA R130, R130, UR5, -R157.reuse ;  /* 0x0000000582827c23 */ /* 0x100fe2000800089d */
[----:B------:R-:W-:Y:S01]  /*3ec0*/  @!P6 FMUL R148, R148, 0.5 ;  /* 0x3f0000009494e820 */ /* 0x000fe20000400000 */
[----:B------:R-:W-:Y:S01]  /*3ed0*/  FFMA R131, R131, UR5, -R157 ;  /* 0x0000000583837c23 */ /* 0x000fe2000800089d */
[----:B------:R-:W-:Y:S01]  /*3ee0*/  @!P5 FMUL R155, R155, 0.5 ;  /* 0x3f0000009b9bd820 */ /* 0x000fe20000400000 */
[----:B-1----:R-:W-:Y:S01]  /*3ef0*/  @!P2 FMUL R141, R141, R141 ;  /* 0x0000008d8d8da220 */ /* 0x002fe20000400000 */
[----:B------:R-:W-:Y:S01]  /*3f00*/  FSETP.GEU.AND P2, PT, R123, -126, PT ;  /* 0xc2fc00007b00780b */ /* 0x000fe20003f4e000 */
[----:B------:R-:W1:Y:S01]  /*3f10*/  MUFU.EX2 R149, R148 ;  /* 0x0000009400957308 */ /* 0x000e620000000800 */
[----:B------:R-:W-:Y:S01]  /*3f20*/  FMUL R160, R144, UR5 ;  /* 0x0000000590a07c20 */ /* 0x000fe20008400000 */
[----:B------:R-:W-:-:S03]  /*3f30*/  F2FP.F16.F32.PACK_AB R128, R128, R133 ;  /* 0x000000858080723e */ /* 0x000fc600000000ff */
[----:B------:R-:W-:Y:S01]  /*3f40*/  @!P3 FMUL R122, R122, 0.5 ;  /* 0x3f0000007a7ab820 */ /* 0x000fe20000400000 */
[----:B--2---:R-:W-:Y:S01]  /*3f50*/  @!P4 FMUL R136, R136, R136 ;  /* 0x000000888888c220 */ /* 0x004fe20000400000 */
[----:B------:R-:W-:Y:S01]  /*3f60*/  FSETP.GEU.AND P4, PT, R126, -126, PT ;  /* 0xc2fc00007e00780b */ /* 0x000fe20003f8e000 */
[----:B------:R-:W2:Y:S04]  /*3f70*/  MUFU.EX2 R140, R155 ;  /* 0x0000009b008c7308 */ /* 0x000ea80000000800 */
[----:B------:R-:W-:-:S04]  /*3f80*/  @!P2 FMUL R123, R123, 0.5 ;  /* 0x3f0000007b7ba820 */ /* 0x000fc80000400000 */
[----:B------:R3:W4:Y:S01]  /*3f90*/  MUFU.EX2 R145, R122 ;  /* 0x0000007a00917308 */ /* 0x0007220000000800 */
[----:B-1----:R-:W-:Y:S01]  /*3fa0*/  @!P6 FMUL R149, R149, R149 ;  /* 0x000000959595e220 */ /* 0x002fe20000400000 */
[----:B------:R-:W-:Y:S02]  /*3fb0*/  FSETP.GEU.AND P6, PT, R127, -126, PT ;  /* 0xc2fc00007f00780b */ /* 0x000fe40003fce000 */
[----:B------:R-:W-:-:S04]  /*3fc0*/  @!P4 FMUL R126, R126, 0.5 ;  /* 0x3f0000007e7ec820 */ /* 0x000fc80000400000 */
[----:B------:R1:W5:Y:S01]  /*3fd0*/  MUFU.EX2 R155, R126 ;  /* 0x0000007e009b7308 */ /* 0x0003620000000800 */
[----:B--2---:R-:W-:Y:S01]  /*3fe0*/  @!P5 FMUL R140, R140, R140 ;  /* 0x0000008c8c8cd220 */ /* 0x004fe20000400000 */
[----:B------:R-:W-:Y:S01]  /*3ff0*/  FSETP.GEU.AND P5, PT, R130, -126, PT ;  /* 0xc2fc00008200780b */ /* 0x000fe20003fae000 */
[----:B---3--:R-:W-:-:S04]  /*4000*/  FFMA R122, R134, UR5, -R157 ;  /* 0x00000005867a7c23 */ /* 0x008fc8000800089d */
[----:B------:R-:W-:Y:S01]  /*4010*/  @!P6 FMUL R127, R127, 0.5 ;  /* 0x3f0000007f7fe820 */ /* 0x000fe20000400000 */
[----:B------:R2:W3:Y:S01]  /*4020*/  MUFU.EX2 R148, R123 ;  /* 0x0000007b00947308 */ /* 0x0004e20000000800 */
[----:B----4-:R-:W-:Y:S01]  /*4030*/  @!P3 FMUL R145, R145, R145 ;  /* 0x000000919191b220 */ /* 0x010fe20000400000 */
[----:B------:R-:W-:Y:S01]  /*4040*/  FSETP.GEU.AND P3, PT, R131, -126, PT ;  /* 0xc2fc00008300780b */ /* 0x000fe20003f6e000 */
[----:B-1----:R-:W-:-:S04]  /*4050*/  FFMA R126, R138, UR5, -R157 ;  /* 0x000000058a7e7c23 */ /* 0x002fc8000800089d */
[----:B------:R-:W-:Y:S01]  /*4060*/  @!P5 FMUL R130, R130, 0.5 ;  /* 0x3f0000008282d820 */ /* 0x000fe20000400000 */
[----:B------:R1:W4:Y:S01]  /*4070*/  MUFU.EX2 R158, R127 ;  /* 0x0000007f009e7308 */ /* 0x0003220000000800 */
[----:B--2---:R-:W-:Y:S01]  /*4080*/  FFMA R123, R135, UR5, -R157 ;  /* 0x00000005877b7c23 */ /* 0x004fe2000800089d */
[----:B-----5:R-:W-:-:S04]  /*4090*/  @!P4 FMUL R155, R155, R155 ;  /* 0x0000009b9b9bc220 */ /* 0x020fc80000400000 */
[----:B------:R-:W-:Y:S01]  /*40a0*/  FSETP.GEU.AND P4, PT, R123, -126, PT ;  /* 0xc2fc00007b00780b */ /* 0x000fe20003f8e000 */
[----:B------:R-:W-:Y:S01]  /*40b0*/  @!P3 FMUL R131, R131, 0.5 ;  /* 0x3f0000008383b820 */ /* 0x000fe20000400000 */
[----:B------:R2:W5:Y:S01]  /*40c0*/  MUFU.EX2 R134, R130 ;  /* 0x0000008200867308 */ /* 0x0005620000000800 */
[----:B---3--:R-:W-:Y:S01]  /*40d0*/  @!P2 FMUL R148, R148, R148 ;  /* 0x000000949494a220 */ /* 0x008fe20000400000 */
[----:B------:R-:W-:Y:S01]  /*40e0*/  FSETP.GEU.AND P2, PT, R122, -126, PT ;  /* 0xc2fc00007a00780b */ /* 0x000fe20003f4e000 */
[----:B-1----:R-:W-:-:S05]  /*40f0*/  FFMA R127, R139, UR5, -R157 ;  /* 0x000000058b7f7c23 */ /* 0x002fca000800089d */
[----:B------:R-:W1:Y:S01]  /*4100*/  MUFU.EX2 R135, R131 ;  /* 0x0000008300877308 */ /* 0x000e620000000800 */
[----:B--2---:R-:W-:Y:S01]  /*4110*/  FFMA R130, R142, UR5, -R157 ;  /* 0x000000058e827c23 */ /* 0x004fe2000800089d */
[----:B----4-:R-:W-:Y:S01]  /*4120*/  @!P6 FMUL R158, R158, R158 ;  /* 0x0000009e9e9ee220 */ /* 0x010fe20000400000 */
[----:B------:R-:W-:Y:S01]  /*4130*/  @!P4 FMUL R123, R123, 0.5 ;  /* 0x3f0000007b7bc820 */ /* 0x000fe20000400000 */
[----:B------:R-:W-:-:S03]  /*4140*/  FSETP.GEU.AND P6, PT, R126, -126, PT ;  /* 0xc2fc00007e00780b */ /* 0x000fc60003fce000 */
[----:B------:R-:W-:Y:S01]  /*4150*/  @!P2 FMUL R122, R122, 0.5 ;  /* 0x3f0000007a7aa820 */ /* 0x000fe20000400000 */
[----:B------:R2:W3:Y:S01]  /*4160*/  MUFU.EX2 R139, R123 ;  /* 0x0000007b008b7308 */ /* 0x0004e20000000800 */
[----:B-----5:R-:W-:Y:S01]  /*4170*/  @!P5 FMUL R134, R134, R134 ;  /* 0x000000868686d220 */ /* 0x020fe20000400000 */
[----:B------:R-:W-:-:S06]  /*4180*/  FSETP.GEU.AND P5, PT, R127, -126, PT ;  /* 0xc2fc00007f00780b */ /* 0x000fcc0003fae000 */
[----:B------:R4:W5:Y:S01]  /*4190*/  MUFU.EX2 R138, R122 ;  /* 0x0000007a008a7308 */ /* 0x0009620000000800 */
[----:B-1----:R-:W-:Y:S01]  /*41a0*/  @!P3 FMUL R135, R135, R135 ;  /* 0x000000878787b220 */ /* 0x002fe20000400000 */
[----:B------:R-:W-:Y:S01]  /*41b0*/  FSETP.GEU.AND P3, PT, R130, -126, PT ;  /* 0xc2fc00008200780b */ /* 0x000fe20003f6e000 */
[----:B--2---:R-:W-:Y:S01]  /*41c0*/  FFMA R123, R146, UR5, -R157 ;  /* 0x00000005927b7c23 */ /* 0x004fe2000800089d */
[----:B------:R-:W-:-:S03]  /*41d0*/  @!P6 FMUL R126, R126, 0.5 ;  /* 0x3f0000007e7ee820 */ /* 0x000fc60000400000 */
[----:B------:R-:W-:Y:S01]  /*41e0*/  @!P5 FMUL R127, R127, 0.5 ;  /* 0x3f0000007f7fd820 */ /* 0x000fe20000400000 */
[----:B------:R1:W2:Y:S01]  /*41f0*/  MUFU.EX2 R142, R126 ;  /* 0x0000007e008e7308 */ /* 0x0002a20000000800 */
[----:B----4-:R-:W-:Y:S01]  /*4200*/  FFMA R122, R143, UR5, -R157 ;  /* 0x000000058f7a7c23 */ /* 0x010fe2000800089d */
[----:B---3--:R-:W-:Y:S01]  /*4210*/  @!P4 FMUL R139, R139, R139 ;  /* 0x0000008b8b8bc220 */ /* 0x008fe20000400000 */
[----:B------:R-:W-:-:S04]  /*4220*/  FSETP.GEU.AND P4, PT, R123, -126, PT ;  /* 0xc2fc00007b00780b */ /* 0x000fc80003f8e000 */
[----:B------:R-:W-:Y:S01]  /*4230*/  @!P3 FMUL R130, R130, 0.5 ;  /* 0x3f0000008282b820 */ /* 0x000fe20000400000 */
[----:B------:R3:W4:Y:S01]  /*4240*/  MUFU.EX2 R143, R127 ;  /* 0x0000007f008f7308 */ /* 0x0007220000000800 */
[----:B-----5:R-:W-:Y:S01]  /*4250*/  @!P2 FMUL R138, R138, R138 ;  /* 0x0000008a8a8aa220 */ /* 0x020fe20000400000 */
[----:B------:R-:W-:Y:S01]  /*4260*/  FSETP.GEU.AND P2, PT, R122, -126, PT ;  /* 0xc2fc00007a00780b */ /* 0x000fe20003f4e000 */
[----:B-1----:R-:W-:-:S05]  /*4270*/  FFMA R126, R147, UR5, -R157 ;  /* 0x00000005937e7c23 */ /* 0x002fca000800089d */
[----:B------:R1:W5:Y:S01]  /*4280*/  MUFU.EX2 R146, R130 ;  /* 0x0000008200927308 */ /* 0x0003620000000800 */
[----:B------:R-:W-:Y:S01]  /*4290*/  @!P4 FMUL R123, R123, 0.5 ;  /* 0x3f0000007b7bc820 */ /* 0x000fe20000400000 */
[--C-:B---3--:R-:W-:Y:S01]  /*42a0*/  FFMA R127, R150, UR5, -R157.reuse ;  /* 0x00000005967f7c23 */ /* 0x108fe2000800089d */
[----:B------:R-:W-:Y:S01]  /*42b0*/  FFMA R157, R151, UR5, -R157 ;  /* 0x00000005979d7c23 */ /* 0x000fe2000800089d */
[----:B--2---:R-:W-:Y:S01]  /*42c0*/  @!P6 FMUL R142, R142, R142 ;  /* 0x0000008e8e8ee220 */ /* 0x004fe20000400000 */
[----:B------:R-:W-:Y:S02]  /*42d0*/  FSETP.GEU.AND P6, PT, R126, -126, PT ;  /* 0xc2fc00007e00780b */ /* 0x000fe40003fce000 */
[----:B------:R-:W-:Y:S01]  /*42e0*/  @!P2 FMUL R122, R122, 0.5 ;  /* 0x3f0000007a7aa820 */ /* 0x000fe20000400000 */
[----:B------:R2:W3:Y:S01]  /*42f0*/  MUFU.EX2 R159, R123 ;  /* 0x0000007b009f7308 */ /* 0x0004e20000000800 */
[----:B----4-:R-:W-:Y:S01]  /*4300*/  @!P5 FMUL R143, R143, R143 ;  /* 0x0000008f8f8fd220 */ /* 0x010fe20000400000 */
[----:B------:R-:W-:Y:S01]  /*4310*/  FSETP.GEU.AND P5, PT, R127, -126, PT ;  /* 0xc2fc00007f00780b */ /* 0x000fe20003fae000 */
[----:B-1----:R-:W-:-:S05]  /*4320*/  FADD R130, R129, R140 ;  /* 0x0000008c81827221 */ /* 0x002fca0000000000 */
[----:B------:R1:W4:Y:S01]  /*4330*/  MUFU.EX2 R147, R122 ;  /* 0x0000007a00937308 */ /* 0x0003220000000800 */
[----:B-----5:R-:W-:Y:S01]  /*4340*/  @!P3 FMUL R146, R146, R146 ;  /* 0x000000929292b220 */ /* 0x020fe20000400000 */
[----:B------:R-:W-:Y:S01]  /*4350*/  FSETP.GEU.AND P3, PT, R157, -126, PT ;  /* 0xc2fc00009d00780b */ /* 0x000fe20003f6e000 */
[----:B------:R-:W-:Y:S01]  /*4360*/  @!P6 FMUL R126, R126, 0.5 ;  /* 0x3f0000007e7ee820 */ /* 0x000fe20000400000 */
[----:B--2---:R-:W-:-:S03]  /*4370*/  FADD R123, R121, R132 ;  /* 0x00000084797b7221 */ /* 0x004fc60000000000 */
[----:B------:R-:W-:Y:S01]  /*4380*/  @!P5 FMUL R127, R127, 0.5 ;  /* 0x3f0000007f7fd820 */ /* 0x000fe20000400000 */
[----:B------:R2:W5:Y:S01]  /*4390*/  MUFU.EX2 R150, R126 ;  /* 0x0000007e00967308 */ /* 0x0005620000000800 */
[----:B---3--:R-:W-:Y:S01]  /*43a0*/  @!P4 FMUL R159, R159, R159 ;  /* 0x0000009f9f9fc220 */ /* 0x008fe20000400000 */
[----:B------:R-:W-:Y:S01]  /*43b0*/  FSETP.GEU.AND P4, PT, R160, -126, PT ;  /* 0xc2fc0000a000780b */ /* 0x000fe20003f8e000 */
[----:B-1----:R-:W-:Y:S01]  /*43c0*/  FADD R122, R125, R136 ;  /* 0x000000887d7a7221 */ /* 0x002fe20000000000 */
[----:B------:R-:W-:Y:S01]  /*43d0*/  FADD R130, R123, R130 ;  /* 0x000000827b827221 */ /* 0x000fe20000000000 */
[----:B------:R-:W-:Y:S01]  /*43e0*/  FADD R123, R145, R142 ;  /* 0x0000008e917b7221 */ /* 0x000fe20000000000 */
[----:B------:R-:W-:Y:S01]  /*43f0*/  FADD R162, R134, R159 ;  /* 0x0000009f86a27221 */ /* 0x000fe20000000000 */
[----:B------:R-:W-:Y:S01]  /*4400*/  @!P3 FMUL R157, R157, 0.5 ;  /* 0x3f0000009d9db820 */ /* 0x000fe20000400000 */
[----:B------:R1:W3:Y:S01]  /*4410*/  MUFU.EX2 R151, R127 ;  /* 0x0000007f00977308 */ /* 0x0002e20000000800 */
[----:B----4-:R-:W-:Y:S01]  /*4420*/  @!P2 FMUL R147, R147, R147 ;  /* 0x000000939393a220 */ /* 0x010fe20000400000 */
[----:B------:R-:W-:Y:S01]  /*4430*/  FSETP.GEU.AND P2, PT, R156, -126, PT ;  /* 0xc2fc00009c00780b */ /* 0x000fe20003f4e000 */
[----:B------:R-:W-:Y:S01]  /*4440*/  FADD R131, R13, R122 ;  /* 0x0000007a0d837221 */ /* 0x000fe20000000000 */
[----:B--2---:R-:W-:Y:S01]  /*4450*/  FADD R126, R124, R141 ;  /* 0x0000008d7c7e7221 */ /* 0x004fe20000000000 */
[----:B------:R-:W-:Y:S01]  /*4460*/  FADD R122, R14, R137 ;  /* 0x000000890e7a7221 */ /* 0x000fe20000000000 */
[----:B------:R-:W-:Y:S01]  /*4470*/  FADD R123, R123, R162 ;  /* 0x000000a27b7b7221 */ /* 0x000fe20000000000 */
[----:B------:R-:W-:Y:S01]  /*4480*/  @!P4 FMUL R160, R160, 0.5 ;  /* 0x3f000000a0a0c820 */ /* 0x000fe20000400000 */
[----:B------:R2:W4:Y:S01]  /*4490*/  MUFU.EX2 R144, R157 ;  /* 0x0000009d00907308 */ /* 0x0005220000000800 */
[----:B-1----:R-:W-:Y:S01]  /*44a0*/  FADD R127, R20, R149 ;  /* 0x00000095147f7221 */ /* 0x002fe20000000000 */
[----:B-----5:R-:W-:Y:S01]  /*44b0*/  @!P6 FMUL R150, R150, R150 ;  /* 0x000000969696e220 */ /* 0x020fe20000400000 */
[----:B------:R-:W-:Y:S01]  /*44c0*/  FADD R15, R15, R126 ;  /* 0x0000007e0f0f7221 */ /* 0x000fe20000000000 */
[----:B------:R-:W-:Y:S01]  /*44d0*/  FADD R126, R148, R143 ;  /* 0x0000008f947e7221 */ /* 0x000fe20000000000 */
[----:B------:R-:W-:Y:S01]  /*44e0*/  FADD R122, R122, R127 ;  /* 0x0000007f7a7a7221 */ /* 0x000fe20000000000 */
[----:B------:R-:W-:Y:S01]  /*44f0*/  FADD R127, R155, R146 ;  /* 0x000000929b7f7221 */ /* 0x000fe20000000000 */
[----:B------:R-:W-:Y:S01]  /*4500*/  @!P2 FMUL R156, R156, 0.5 ;  /* 0x3f0000009c9ca820 */ /* 0x000fe20000400000 */
[----:B------:R-:W1:Y:S01]  /*4510*/  MUFU.EX2 R160, R160 ;  /* 0x000000a000a07308 */ /* 0x000e620000000800 */
[----:B---3--:R-:W-:Y:S01]  /*4520*/  @!P5 FMUL R151, R151, R151 ;  /* 0x000000979797d220 */ /* 0x008fe20000400000 */
[----:B--2---:R-:W-:Y:S01]  /*4530*/  FADD R157, R135, R150 ;  /* 0x00000096879d7221 */ /* 0x004fe20000000000 */
[----:B------:R-:W-:Y:S01]  /*4540*/  FADD R130, R131, R130 ;  /* 0x0000008283827221 */ /* 0x000fe20000000000 */
[----:B------:R-:W-:Y:S01]  /*4550*/  FADD R15, R15, R122 ;  /* 0x0000007a0f0f7221 */ /* 0x000fe20000000000 */
[----:B------:R-:W-:Y:S01]  /*4560*/  FADD R164, R138, R151 ;  /* 0x000000978aa47221 */ /* 0x000fe20000000000 */
[----:B------:R-:W-:Y:S01]  /*4570*/  FADD R126, R126, R157 ;  /* 0x0000009d7e7e7221 */ /* 0x000fe20000000000 */
[----:B------:R-:W-:Y:S01]  /*4580*/  F2FP.F16.F32.PACK_AB R124, R125, R124 ;  /* 0x0000007c7d7c723e */ /* 0x000fe200000000ff */
[----:B------:R2:W3:Y:S01]  /*4590*/  MUFU.EX2 R13, R156 ;  /* 0x0000009c000d7308 */ /* 0x0004e20000000800 */
[----:B----4-:R-:W-:Y:S01]  /*45a0*/  @!P3 FMUL R144, R144, R144 ;  /* 0x000000909090b220 */ /* 0x010fe20000400000 */
[----:B------:R-:W-:Y:S01]  /*45b0*/  FADD R164, R127, R164 ;  /* 0x000000a47fa47221 */ /* 0x000fe20000000000 */
[----:B------:R-:W-:Y:S01]  /*45c0*/  FADD R130, R15, R130 ;  /* 0x000000820f827221 */ /* 0x000fe20000000000 */
[----:B------:R-:W-:Y:S01]  /*45d0*/  SHF.L.U32 R15, R22, 0x1f, RZ ;  /* 0x0000001f160f7819 */ /* 0x000fe200000006ff */
[----:B------:R-:W-:Y:S01]  /*45e0*/  FADD R161, R139, R144 ;  /* 0x000000908ba17221 */ /* 0x000fe20000000000 */
[----:B------:R-:W-:Y:S01]  /*45f0*/  FADD R123, R123, R164 ;  /* 0x000000a47b7b7221 */ /* 0x000fe20000000000 */
[----:B------:R-:W-:Y:S01]  /*4600*/  F2FP.F16.F32.PACK_AB R122, R121, R14 ;  /* 0x0000000e797a723e */ /* 0x000fe200000000ff */
[----:B--2---:R-:W-:Y:S01]  /*4610*/  FADD R156, R158, R147 ;  /* 0x000000939e9c7221 */ /* 0x004fe20000000000 */
[----:B-1----:R-:W-:Y:S01]  /*4620*/  @!P4 FMUL R160, R160, R160 ;  /* 0x000000a0a0a0c220 */ /* 0x002fe20000400000 */
[----:B------:R-:W-:-:S02]  /*4630*/  F2FP.F16.F32.PACK_AB R125, R135, R134 ;  /* 0x00000086877d723e */ /* 0x000fc400000000ff */
[----:B------:R-:W-:Y:S01]  /*4640*/  FADD R161, R156, R161 ;  /* 0x000000a19ca17221 */ /* 0x000fe20000000000 */
[-C--:B------:R-:W-:Y:S01]  /*4650*/  FMUL R26, R26, R160.reuse ;  /* 0x000000a01a1a7220 */ /* 0x080fe20000400000 */
[-C--:B------:R-:W-:Y:S01]  /*4660*/  FMUL R27, R27, R160.reuse ;  /* 0x000000a01b1b7220 */ /* 0x080fe20000400000 */
[-C--:B------:R-:W-:Y:S01]  /*4670*/  FMUL R30, R30, R160.reuse ;  /* 0x000000a01e1e7220 */ /* 0x080fe20000400000 */
[----:B------:R-:W-:Y:S01]  /*4680*/  FADD R126, R126, R161 ;  /* 0x000000a17e7e7221 */ /* 0x000fe20000000000 */
[----:B---3--:R-:W-:Y:S01]  /*4690*/  @!P2 FMUL R13, R13, R13 ;  /* 0x0000000d0d0da220 */ /* 0x008fe20000400000 */
[----:B------:R1:W2:Y:S01]  /*46a0*/  SYNCS.PHASECHK.TRANS64.TRYWAIT P2, [UR6+0x2e400], R15 ;  /* 0x02e4000fff0075a7 */ /* 0x0002a20008040146 */
[----:B------:R-:W-:Y:S01]  /*46b0*/  FMUL R31, R31, R160 ;  /* 0x000000a01f1f7220 */ /* 0x000fe20000400000 */
[----:B------:R-:W-:Y:S01]  /*46c0*/  FADD R123, R123, R126 ;  /* 0x0000007e7b7b7221 */ /* 0x000fe20000000000 */
[----:B------:R-:W-:Y:S01]  /*46d0*/  FFMA R0, R13, R0, R130 ;  /* 0x000000000d007223 */ /* 0x000fe20000000082 */
[----:B------:R-:W-:Y:S01]  /*46e0*/  F2FP.F16.F32.PACK_AB R126, R129, R20 ;  /* 0x00000014817e723e */ /* 0x000fe200000000ff */
[----:B------:R-:W-:Y:S01]  /*46f0*/  FMUL R24, R24, R13 ;  /* 0x0000000d18187220 */ /* 0x000fe20000400000 */
[----:B------:R-:W-:Y:S01]  /*4700*/  FFMA R3, R160, R3, R123 ;  /* 0x00000003a0037223 */ /* 0x000fe2000000007b */
[----:B------:R-:W-:Y:S01]  /*4710*/  F2FP.F16.F32.PACK_AB R130, R132, R137 ;  /* 0x000000898482723e */ /* 0x000fe200000000ff */
[-C--:B------:R-:W-:Y:S01]  /*4720*/  FMUL R25, R25, R13.reuse ;  /* 0x0000000d19197220 */ /* 0x080fe20000400000 */
        /* <DEDUP_REMOVED lines=45> */
[----:B------:R-:W-:Y:S01]  /*4a00*/  FMUL R117, R117, R13 ;  /* 0x0000000d75757220 */ /* 0x000fe20000400000 */
        /* <DEDUP_REMOVED lines=44> */
[----:B------:R-:W-:-:S02]  /*4cd0*/  F2FP.F16.F32.PACK_AB R121, R148, R145 ;  /* 0x000000919479723e */ /* 0x000fc400000000ff */
[----:B------:R-:W-:Y:S02]  /*4ce0*/  F2FP.F16.F32.PACK_AB R123, R158, R155 ;  /* 0x0000009b9e7b723e */ /* 0x000fe400000000ff */
[----:B------:R-:W-:Y:S02]  /*4cf0*/  F2FP.F16.F32.PACK_AB R127, R139, R138 ;  /* 0x0000008a8b7f723e */ /* 0x000fe400000000ff */
[----:B------:R-:W-:Y:S02]  /*4d00*/  F2FP.F16.F32.PACK_AB R129, R143, R142 ;  /* 0x0000008e8f81723e */ /* 0x000fe400000000ff */
[----:B------:R-:W-:Y:S02]  /*4d10*/  F2FP.F16.F32.PACK_AB R131, R147, R146 ;  /* 0x000000929383723e */ /* 0x000fe400000000ff */
[----:B------:R-:W-:Y:S02]  /*4d20*/  F2FP.F16.F32.PACK_AB R132, R136, R141 ;  /* 0x0000008d8884723e */ /* 0x000fe400000000ff */
[----:B------:R-:W-:-:S02]  /*4d30*/  F2FP.F16.F32.PACK_AB R133, R150, R159 ;  /* 0x0000009f9685723e */ /* 0x000fc400000000ff */
[----:B------:R-:W-:Y:S01]  /*4d40*/  F2FP.F16.F32.PACK_AB R134, R140, R149 ;  /* 0x000000958c86723e */ /* 0x000fe200000000ff */
[----:B-12---:R-:W-:Y:S06]  /*4d50*/  @!P0 BRA `(.L_x_29) ;  /* 0x0000000000048947 */ /* 0x006fec0003800000 */
[----:B------:R-:W-:Y:S01]  /*4d60*/  BPT.TRAP 0x1 ;  /* 0x000000040000795c */ /* 0x000fe20000300000 */
.L_x_29:
[----:B------:R-:W-:Y:S05]  /*4d70*/  @P2 BRA `(.L_x_30) ;  /* 0x0000000000082947 */ /* 0x000fea0003800000 */
[----:B------:R-:W1:Y:S02]  /*4d80*/  SYNCS.PHASECHK.TRANS64.TRYWAIT P2, [UR6+0x2e400], R15 ;  /* 0x02e4000fff0075a7 */ /* 0x000e640008040146 */
[----:B-1----:R-:W-:Y:S05]  /*4d90*/  @!P2 BRA `(.L_x_31) ;  /* 0x0000006c0040a947 */ /* 0x002fea0003800000 */
.L_x_30:
[----:B------:R-:W-:Y:S01]  /*4da0*/  UIMAD UR11, UR10, 0x600, UR38 ;  /* 0x000006000a0b78a4 */ /* 0x000fe2000f8e0226 */
[----:B------:R-:W-:Y:S01]  /*4db0*/  WARPGROUP.ARRIVE ;  /* 0x00000000000079c5 */ /* 0x000fe20000000000 */
[----:B------:R-:W-:Y:S01]  /*4dc0*/  UMOV UR7, 0x40000040 ;  /* 0x4000004000077882 */ /* 0x000fe20000000000 */
[----:B------:R-:W-:-:S04]  /*4dd0*/  F2FP.F16.F32.PACK_AB R135, R144, R151 ;  /* 0x000000979087723e */ /* 0x000fc800000000ff */
[----:B------:R-:W-:Y:S02]  /*4de0*/  UMOV UR6, UR11 ;  /* 0x0000000b00067c82 */ /* 0x000fe40008000000 */
        /* <DEDUP_REMOVED lines=19> */
.L_x_32:
[----:B------:R-:W-:-:S04]  /*4f20*/  ULEA UR6, UR4, UR37, 0x3 ;  /* 0x0000002504067291 */ /* 0x000fc8000f8e183f */
[----:B------:R-:W-:-:S04]  /*4f30*/  UIADD3 UR6, UR6, 0x2e428, URZ ;  /* 0x0002e42806067890 */ /* 0x000fc8000fffe03f */
[----:B------:R-:W-:-:S09]  /*4f40*/  UPRMT UR6, URZ, 0x654, UR6 ;  /* 0x000006543f067896 */ /* 0x000fd20008000006 */
[----:B------:R-:W-:Y:S01]  /*4f50*/  SYNCS.ARRIVE.TRANS64.RED.A1T0 RZ, [UR6], RZ ;  /* 0x000000ffffff79a7 */ /* 0x000fe20008100406 */
[----:B------:R-:W-:Y:S05]  /*4f60*/  @P1 BRA `(.L_x_33) ;  /* 0x0000000000041947 */ /* 0x000fea0003800000 */
[----:B------:R-:W-:Y:S01]  /*4f70*/  BPT.TRAP 0x1 ;  /* 0x000000040000795c */ /* 0x000fe20000300000 */
.L_x_33:
[----:B------:R-:W-:-:S04]  /*4f80*/  UIADD3 UR4, UR4, 0x1, URZ ;  /* 0x0000000104047890 */ /* 0x000fc8000fffe03f */
[----:B------:R-:W-:-:S04]  /*4f90*/  UISETP.NE.AND UP0, UPT, UR4, 0x5, UPT ;  /* 0x000000050400788c */ /* 0x000fc8000bf05270 */
[----:B------:R-:W-:Y:S01]  /*4fa0*/  USEL UR6, UR4, URZ, UP0 ;  /* 0x0000003f04067287 */ /* 0x000fe20008000000 */
[----:B------:R-:W-:Y:S11]  /*4fb0*/  @!P0 BRA `(.L_x_34) ;  /* 0x0000000000048947 */ /* 0x000ff60003800000 */
[----:B------:R-:W-:Y:S01]  /*4fc0*/  BPT.TRAP 0x1 ;  /* 0x000000040000795c */ /* 0x000fe20000300000 */
.L_x_34:
[----:B------:R-:W-:-:S04]  /*4fd0*/  ULEA UR4, UR6, UR37, 0x3 ;  /* 0x0000002506047291 */ /* 0x000fc8000f8e183f */
[----:B------:R-:W-:-:S04]  /*4fe0*/  UIADD3 UR4, UR4, 0x2e428, URZ ;  /* 0x0002e42804047890 */ /* 0x000fc8000fffe03f */
[----:B------:R-:W-:-:S09]  /*4ff0*/  UPRMT UR4, URZ, 0x654, UR4 ;  /* 0x000006543f047896 */ /* 0x000fd20008000004 */
[----:B------:R-:W-:Y:S01]  /*5000*/  SYNCS.ARRIVE.TRANS64.RED.A1T0 RZ, [UR4], RZ ;  /* 0x000000ffffff79a7 */ /* 0x000fe20008100404 */
[----:B------:R-:W-:Y:S05]  /*5010*/  @P1 BRA `(.L_x_35) ;  /* 0x0000000000041947 */ /* 0x000fea0003800000 */
[----:B------:R-:W-:Y:S01]  /*5020*/  BPT.TRAP 0x1 ;  /* 0x000000040000795c */ /* 0x000fe20000300000 */
.L_x_35:
[----:B------:R-:W-:Y:S01]  /*5030*/  UIADD3 UR10, UR10, 0x1, URZ ;  /* 0x000000010a0a7890 */ /* 0x000fe2000fffe03f */
[C---:B------:R-:W-:Y:S01]  /*5040*/  ISETP.GT.AND P2, PT, R11.reuse, 0x2, PT ;  /* 0x000000020b00780c */ /* 0x040fe20003f44270 */
[----:B------:R-:W-:Y:S01]  /*5050*/  UIADD3 UR4, UR6, 0x1, URZ ;  /* 0x0000000106047890 */ /* 0x000fe2000fffe03f */
[----:B------:R-:W-:Y:S01]  /*5060*/  IADD3 R11, R11, -0x1, RZ ;  /* 0xffffffff0b0b7810 */ /* 0x000fe20007ffe0ff */
[----:B------:R-:W-:Y:S01]  /*5070*/  UISETP.NE.AND UP1, UPT, UR10, 0x5, UPT ;  /* 0x000000050a00788c */ /* 0x000fe2000bf25270 */
[----:B------:R-:W-:Y:S01]  /*5080*/  VIADD R4, R4, 0x40 ;  /* 0x0000004004047836 */ /* 0x000fe20000000000 */
[----:B------:R-:W-:Y:S01]  /*5090*/  UISETP.NE.AND UP0, UPT, UR4, 0x5, UPT ;  /* 0x000000050400788c */ /* 0x000fe2000bf05270 */
[----:B-1----:R-:W-:Y:S01]  /*50a0*/  MOV R15, R10 ;  /* 0x0000000a000f7202 */ /* 0x002fe20000000f00 */
[----:B------:R-:W-:Y:S01]  /*50b0*/  USEL UR6, URZ, 0x1, UP1 ;  /* 0x000000013f067887 */ /* 0x000fe20008800000 */
[----:B------:R-:W-:Y:S01]  /*50c0*/  MOV R13, R5 ;  /* 0x00000005000d7202 */ /* 0x000fe20000000f00 */
[----:B------:R-:W-:-:S02]  /*50d0*/  USEL UR4, UR4, URZ, UP0 ;  /* 0x0000003f04047287 */ /* 0x000fc40008000000 */
[----:B------:R-:W-:Y:S02]  /*50e0*/  USEL UR36, UR10, URZ, UP1 ;  /* 0x0000003f0a247287 */ /* 0x000fe40008800000 */
[----:B------:R-:W-:Y:S01]  /*50f0*/  LOP3.LUT R22, R22, UR6, RZ, 0x3c, !PT ;  /* 0x0000000616167c12 */ /* 0x000fe2000f8e3cff */
[----:B------:R-:W-:Y:S09]  /*5100*/  @P2 BRA `(.L_x_36) ;  /* 0xffffffe000202947 */ /* 0x000ff2000383ffff */
.L_x_25:
[----:B------:R-:W-:-:S13]  /*5110*/  ISETP.GE.AND P2, PT, R11, 0x1, PT ;  /* 0x000000010b00780c */ /* 0x000fda0003f46270 */
[----:B------:R-:W-:Y:S05]  /*5120*/  @!P2 BRA `(.L_x_37) ;  /* 0x0000002000f4a947 */ /* 0x000fea0003800000 */
[----:B------:R-:W-:Y:S01]  /*5130*/  MOV R14, R10 ;  /* 0x0000000a000e7202 */ /* 0x000fe20000000f00 */
[----:B------:R-:W-:Y:S01]  /*5140*/  ULDC UR7, c[0x0][0x28c] ;  /* 0x0000a30000077ab9 */ /* 0x000fe20000000800 */
[----:B------:R-:W-:Y:S01]  /*5150*/  MOV R13, R5 ;  /* 0x00000005000d7202 */ /* 0x000fe20000000f00 */
[----:B------:R-:W-:-:S06]  /*5160*/  ULDC UR5, c[0x0][0x604] ;  /* 0x0001810000057ab9 */ /* 0x000fcc0000000800 */
.L_x_48:
[----:B------:R-:W-:Y:S05]  /*5170*/  @!P0 BRA `(.L_x_38) ;  /* 0x0000000000048947 */ /* 0x000fea0003800000 */
[----:B------:R-:W-:Y:S01]  /*5180*/  BPT.TRAP 0x1 ;  /* 0x000000040000795c */ /* 0x000fe20000300000 */
.L_x_38:
[----:B------:R-:W-:Y:S01]  /*5190*/  ULEA UR6, UR36, UR37, 0x3 ;  /* 0x0000002524067291 */ /* 0x000fe2000f8e183f */
[----:B------:R-:W-:-:S08]  /*51a0*/  SHF.L.U32 R5, R22, 0x1f, RZ ;  /* 0x0000001f16057819 */ /* 0x000fd000000006ff */
[----:B------:R-:W1:Y:S02]  /*51b0*/  SYNCS.PHASECHK.TRANS64.TRYWAIT P2, [UR6+0x2e400], R5 ;  /* 0x02e40005ff0075a7 */ /* 0x000e640008040146 */
[----:B-1----:R-:W-:Y:S05]  /*51c0*/  @!P2 BRA `(.L_x_39) ;  /* 0x00000068004ca947 */ /* 0x002fea0003800000 */
.L_x_134:
        /* <DEDUP_REMOVED lines=36> */
[----:B------:R-:W-:-:S04]  /*5410*/  UIADD3 UR6, UR36, 0x1, URZ ;  /* 0x0000000124067890 */ /* 0x000fc8000fffe03f */
[----:B------:R-:W-:-:S04]  /*5420*/  UISETP.NE.AND UP0, UPT, UR6, 0x5, UPT ;  /* 0x000000050600788c */ /* 0x000fc8000bf05270 */
[----:B------:R-:W-:Y:S01]  /*5430*/  USEL UR6, UR6, URZ, UP0 ;  /* 0x0000003f06067287 */ /* 0x000fe20008000000 */
[----:B------:R-:W-:Y:S02]  /*5440*/  WARPGROUP.DEPBAR.LE gsb0, 0x0 ;  /* 0x00008000000079c5 */ /* 0x000fe40000010000 */
[----:B------:R-:W-:-:S06]  /*5450*/  WARPGROUP.ARRIVE ;  /* 0x00000000000079c5 */ /* 0x000fcc0000000000 */
[----:B------:R-:W-:Y:S01]  /*5460*/  HGMMA.64x64x16.F32 R120, gdesc[UR8], R120, gsb0 ;  /* 0x00e00000087879f0 */ /* 0x000fe20008000878 */
[----:B------:R-:W-:-:S06]  /*5470*/  USEL UR10, URZ, 0x1, UP0 ;  /* 0x000000013f0a7887 */ /* 0x000fcc0008000000 */
        /* <DEDUP_REMOVED lines=31> */
.L_x_40:
[C---:B-1----:R-:W-:Y:S01]  /*5670*/  IADD3 R5, R4.reuse, 0x1, RZ ;  /* 0x0000000104057810 */ /* 0x042fe20007ffe0ff */
[C---:B------:R-:W-:Y:S01]  /*5680*/  VIADD R15, R4.reuse, 0x9 ;  /* 0x00000009040f7836 */ /* 0x040fe20000000000 */
[C---:B------:R-:W-:Y:S01]  /*5690*/  IADD3 R10, R4.reuse, 0x8, RZ ;  /* 0x00000008040a7810 */ /* 0x040fe20007ffe0ff */
[----:B------:R-:W-:Y:S01]  /*56a0*/  ULEA UR10, UR6, UR37, 0x3 ;  /* 0x00000025060a7291 */ /* 0x000fe2000f8e183f */
[----:B------:R-:W-:Y:S02]  /*56b0*/  ISETP.GE.AND P6, PT, R5, UR7, PT ;  /* 0x0000000705007c0c */ /* 0x000fe4000bfc6270 */
[C---:B------:R-:W-:Y:S02]  /*56c0*/  IADD3 R5, R4.reuse, 0x10, RZ ;  /* 0x0000001004057810 */ /* 0x040fe40007ffe0ff */
[----:B------:R-:W-:Y:S02]  /*56d0*/  ISETP.GE.AND P5, PT, R4, UR7, PT ;  /* 0x0000000704007c0c */ /* 0x000fe4000bfa6270 */
[----:B------:R-:W-:-:S02]  /*56e0*/  ISETP.GE.AND P4, PT, R5, UR7, PT ;  /* 0x0000000705007c0c */ /* 0x000fc4000bf86270 */
[----:B------:R-:W-:Y:S02]  /*56f0*/  ISETP.GE.AND P3, PT, R10, UR7, PT ;  /* 0x000000070a007c0c */ /* 0x000fe4000bf66270 */
[C---:B------:R-:W-:Y:S02]  /*5700*/  IADD3 R5, R4.reuse, 0x11, RZ ;  /* 0x0000001104057810 */ /* 0x040fe40007ffe0ff */
[----:B------:R-:W-:Y:S02]  /*5710*/  IADD3 R10, R4, 0x18, RZ ;  /* 0x00000018040a7810 */ /* 0x000fe40007ffe0ff */
[----:B------:R-:W-:Y:S02]  /*5720*/  ISETP.GE.AND P2, PT, R15, UR7, PT ;  /* 0x000000070f007c0c */ /* 0x000fe4000bf46270 */
[----:B------:R-:W-:Y:S02]  /*5730*/  FSEL R122, R122, -INF , !P5 ;  /* 0xff8000007a7a7808 */ /* 0x000fe40006800000 */
[----:B------:R-:W-:Y:S01]  /*5740*/  FSEL R15, R120, -INF , !P5 ;  /* 0xff800000780f7808 */ /* 0x000fe20006800000 */
[----:B------:R-:W-:Y:S01]  /*5750*/  VIADD R120, R4, 0x28 ;  /* 0x0000002804787836 */ /* 0x000fe20000000000 */
[----:B------:R-:W-:-:S02]  /*5760*/  ISETP.GE.AND P5, PT, R5, UR7, PT ;  /* 0x0000000705007c0c */ /* 0x000fc4000bfa6270 */
[----:B------:R-:W-:Y:S02]  /*5770*/  FSEL R121, R121, -INF , !P6 ;  /* 0xff80000079797808 */ /* 0x000fe40007000000 */
[----:B------:R-:W-:Y:S02]  /*5780*/  FSEL R123, R123, -INF , !P6 ;  /* 0xff8000007b7b7808 */ /* 0x000fe40007000000 */
[----:B------:R-:W-:Y:S02]  /*5790*/  ISETP.GE.AND P6, PT, R10, UR7, PT ;  /* 0x000000070a007c0c */ /* 0x000fe4000bfc6270 */
[----:B------:R-:W-:Y:S02]  /*57a0*/  IADD3 R5, R4, 0x19, RZ ;  /* 0x0000001904057810 */ /* 0x000fe40007ffe0ff */
[----:B------:R-:W-:Y:S02]  /*57b0*/  FMNMX R10, R122, R13, !PT ;  /* 0x0000000d7a0a7209 */ /* 0x000fe40007800000 */
[----:B------:R-:W-:-:S02]  /*57c0*/  FSEL R124, R124, -INF , !P3 ;  /* 0xff8000007c7c7808 */ /* 0x000fc40005800000 */
[----:B------:R-:W-:Y:S02]  /*57d0*/  FSEL R126, R126, -INF , !P3 ;  /* 0xff8000007e7e7808 */ /* 0x000fe40005800000 */
[----:B------:R-:W-:Y:S02]  /*57e0*/  ISETP.GE.AND P3, PT, R5, UR7, PT ;  /* 0x0000000705007c0c */ /* 0x000fe4000bf66270 */
[----:B------:R-:W-:Y:S02]  /*57f0*/  FMNMX R5, R123, R10, !PT ;  /* 0x0000000a7b057209 */ /* 0x000fe40007800000 */
[----:B------:R-:W-:Y:S02]  /*5800*/  FSEL R127, R127, -INF , !P2 ;  /* 0xff8000007f7f7808 */ /* 0x000fe40005000000 */
[----:B------:R-:W-:Y:S02]  /*5810*/  FMNMX R10, R126, R5, !PT ;  /* 0x000000057e0a7209 */ /* 0x000fe40007800000 */
[----:B------:R-:W-:-:S02]  /*5820*/  FSEL R130, R130, -INF , !P4 ;  /* 0xff80000082827808 */ /* 0x000fc40006000000 */
[----:B------:R-:W-:Y:S02]  /*5830*/  FMNMX R5, R127, R10, !PT ;  /* 0x0000000a7f057209 */ /* 0x000fe40007800000 */
[----:B------:R-:W-:Y:S02]  /*5840*/  FSEL R131, R131, -INF , !P5 ;  /* 0xff80000083837808 */ /* 0x000fe40006800000 */
[----:B------:R-:W-:Y:S02]  /*5850*/  FMNMX R10, R130, R5, !PT ;  /* 0x00000005820a7209 */ /* 0x000fe40007800000 */
[----:B------:R-:W-:Y:S02]  /*5860*/  IADD3 R20, R4, 0x20, RZ ;  /* 0x0000002004147810 */ /* 0x000fe40007ffe0ff */
[----:B------:R-:W-:Y:S02]  /*5870*/  FSEL R134, R134, -INF , !P6 ;  /* 0xff80000086867808 */ /* 0x000fe40007000000 */
[----:B------:R-:W-:-:S02]  /*5880*/  FMNMX R5, R131, R10, !PT ;  /* 0x0000000a83057209 */ /* 0x000fc40007800000 */
[----:B------:R-:W-:Y:S02]  /*5890*/  FSEL R125, R125, -INF , !P2 ;  /* 0xff8000007d7d7808 */ /* 0x000fe40005000000 */
[----:B------:R-:W-:Y:S02]  /*58a0*/  ISETP.GE.AND P2, PT, R20, UR7, PT ;  /* 0x0000000714007c0c */ /* 0x000fe4000bf46270 */
[----:B------:R-:W-:Y:S02]  /*58b0*/  IADD3 R20, R4, 0x21, RZ ;  /* 0x0000002104147810 */ /* 0x000fe40007ffe0ff */
[----:B------:R-:W-:Y:S02]  /*58c0*/  FSEL R135, R135, -INF , !P3 ;  /* 0xff80000087877808 */ /* 0x000fe40005800000 */
[----:B------:R-:W-:Y:S02]  /*58d0*/  FMNMX R10, R134, R5, !PT ;  /* 0x00000005860a7209 */ /* 0x000fe40007800000 */
[----:B------:R-:W-:-:S02]  /*58e0*/  FSEL R129, R129, -INF , !P5 ;  /* 0xff80000081817808 */ /* 0x000fc40006800000 */
[----:B------:R-:W-:Y:S02]  /*58f0*/  ISETP.GE.AND P5, PT, R20, UR7, PT ;  /* 0x0000000714007c0c */ /* 0x000fe4000bfa6270 */
[----:B------:R-:W-:Y:S02]  /*5900*/  FSEL R138, R138, -INF , !P2 ;  /* 0xff8000008a8a7808 */ /* 0x000fe40005000000 */
[----:B------:R-:W-:Y:S02]  /*5910*/  FMNMX R5, R135, R10, !PT ;  /* 0x0000000a87057209 */ /* 0x000fe40007800000 */
[----:B------:R-:W-:Y:S02]  /*5920*/  IADD3 R20, R4, 0x29, RZ ;  /* 0x0000002904147810 */ /* 0x000fe40007ffe0ff */
[----:B------:R-:W-:Y:S02]  /*5930*/  FSEL R128, R128, -INF , !P4 ;  /* 0xff80000080807808 */ /* 0x000fe40006000000 */
[----:B------:R-:W-:-:S02]  /*5940*/  ISETP.GE.AND P4, PT, R120, UR7, PT ;  /* 0x0000000778007c0c */ /* 0x000fc4000bf86270 */
[----:B------:R-:W-:Y:S02]  /*5950*/  FSEL R132, R132, -INF , !P6 ;  /* 0xff80000084847808 */ /* 0x000fe40007000000 */
[----:B------:R-:W-:Y:S02]  /*5960*/  FSEL R139, R139, -INF , !P5 ;  /* 0xff8000008b8b7808 */ /* 0x000fe40006800000 */
[----:B------:R-:W-:Y:S02]  /*5970*/  FMNMX R10, R138, R5, !PT ;  /* 0x000000058a0a7209 */ /* 0x000fe40007800000 */
[----:B------:R-:W-:Y:S02]  /*5980*/  ISETP.GE.AND P6, PT, R20, UR7, PT ;  /* 0x0000000714007c0c */ /* 0x000fe4000bfc6270 */
[----:B------:R-:W-:Y:S02]  /*5990*/  IADD3 R20, R4, 0x30, RZ ;  /* 0x0000003004147810 */ /* 0x000fe40007ffe0ff */
[----:B------:R-:W-:-:S02]  /*59a0*/  FSEL R142, R142, -INF , !P4 ;  /* 0xff8000008e8e7808 */ /* 0x000fc40006000000 */
[----:B------:R-:W-:Y:S02]  /*59b0*/  FMNMX R5, R139, R10, !PT ;  /* 0x0000000a8b057209 */ /* 0x000fe40007800000 */
[----:B------:R-:W-:Y:S02]  /*59c0*/  FSEL R133, R133, -INF , !P3 ;  /* 0xff80000085857808 */ /* 0x000fe40005800000 */
[----:B------:R-:W-:Y:S02]  /*59d0*/  ISETP.GE.AND P3, PT, R20, UR7, PT ;  /* 0x0000000714007c0c */ /* 0x000fe4000bf66270 */
        /* <DEDUP_REMOVED lines=9> */
[----:B------:R-:W-:Y:S02]  /*5a70*/  IADD3 R5, R4, 0x39, RZ ;  /* 0x0000003904057810 */ /* 0x000fe40007ffe0ff */
[----:B------:R-:W-:Y:S02]  /*5a80*/  ISETP.GE.AND P5, PT, R120, UR7, PT ;  /* 0x0000000778007c0c */ /* 0x000fe4000bfa6270 */
[----:B------:R-:W-:Y:S02]  /*5a90*/  FSEL R147, R147, -INF , !P2 ;  /* 0xff80000093937808 */ /* 0x000fe40005000000 */
[----:B------:R-:W-:Y:S02]  /*5aa0*/  FMNMX R20, R155, R20, !PT ;  /* 0x000000149b147209 */ /* 0x000fe40007800000 */
[----:B------:R-:W-:Y:S02]  /*5ab0*/  FSEL R140, R140, -INF , !P4 ;  /* 0xff8000008c8c7808 */ /* 0x000fe40006000000 */
[----:B------:R-:W-:-:S02]  /*5ac0*/  ISETP.GE.AND P4, PT, R5, UR7, PT ;  /* 0x0000000705007c0c */ /* 0x000fc4000bf86270 */
[----:B------:R-:W-:Y:S02]  /*5ad0*/  FSEL R150, R150, -INF , !P5 ;  /* 0xff80000096967808 */ /* 0x000fe40006800000 */
[----:B------:R-:W-:Y:S02]  /*5ae0*/  FMNMX R5, R147, R20, !PT ;  /* 0x0000001493057209 */ /* 0x000fe40007800000 */
[----:B------:R-:W-:Y:S02]  /*5af0*/  FSEL R151, R151, -INF , !P4 ;  /* 0xff80000097977808 */ /* 0x000fe40006000000 */
[----:B------:R-:W-:Y:S02]  /*5b00*/  FMNMX R20, R150, R5, !PT ;  /* 0x0000000596147209 */ /* 0x000fe40007800000 */
[----:B------:R-:W-:Y:S02]  /*5b10*/  P2R R21, PR, RZ, 0x2 ;  /* 0x00000002ff157803 */ /* 0x000fe40000000000 */
[----:B------:R-:W-:-:S02]  /*5b20*/  FMNMX R143, R151, R20, !PT ;  /* 0x00000014978f7209 */ /* 0x000fc40007800000 */
[----:B------:R-:W-:Y:S02]  /*5b30*/  FSEL R145, R145, -INF , !P2 ;  /* 0xff80000091917808 */ /* 0x000fe40005000000 */
[----:B------:R-:W-:Y:S01]  /*5b40*/  FSEL R148, R148, -INF , !P5 ;  /* 0xff80000094947808 */ /* 0x000fe20006800000 */
[----:B------:R-:W1:Y:S01]  /*5b50*/  SHFL.BFLY PT, R20, R143, 0x1, 0x1f ;  /* 0x0c201f008f147f89 */ /* 0x000e6200000e0000 */
[----:B------:R-:W-:Y:S02]  /*5b60*/  FSEL R149, R149, -INF , !P4 ;  /* 0xff80000095957808 */ /* 0x000fe40006000000 */
[----:B-1----:R-:W-:Y:S02]  /*5b70*/  FMNMX R146, R143, R20, !PT ;  /* 0x000000148f927209 */ /* 0x002fe40007800000 */
[----:B------:R-:W-:Y:S02]  /*5b80*/  FMNMX R20, R15, R14, !PT ;  /* 0x0000000e0f147209 */ /* 0x000fe40007800000 */
[----:B------:R-:W-:Y:S01]  /*5b90*/  FSEL R143, R141, -INF , !P6 ;  /* 0xff8000008d8f7808 */ /* 0x000fe20007000000 */
[----:B------:R-:W1:Y:S02]  /*5ba0*/  SHFL.BFLY PT, R5, R146, 0x2, 0x1f ;  /* 0x0c401f0092057f89 */ /* 0x000e6400000e0000 */
[----:B-1----:R-:W-:-:S02]  /*5bb0*/  FMNMX R5, R146, R5, !PT ;  /* 0x0000000592057209 */ /* 0x002fc40007800000 */
[----:B------:R-:W-:Y:S02]  /*5bc0*/  FSEL R146, R144, -INF , !P3 ;  /* 0xff80000090927808 */ /* 0x000fe40005800000 */
[----:B------:R-:W-:-:S04]  /*5bd0*/  FSETP.NEU.AND P1, PT, R5, -INF , PT ;  /* 0xff8000000500780b */ /* 0x000fc80003f2d000 */
[----:B------:R-:W-:Y:S02]  /*5be0*/  FSEL R120, R5, RZ, P1 ;  /* 0x000000ff05787208 */ /* 0x000fe40000800000 */
[----:B------:R-:W-:Y:S02]  /*5bf0*/  ISETP.NE.AND P1, PT, R21, RZ, PT ;  /* 0x000000ff1500720c */ /* 0x000fe40003f25270 */
[----:B------:R-:W-:Y:S01]  /*5c00*/  FMNMX R21, R121, R20, !PT ;  /* 0x0000001479157209 */ /* 0x000fe20007800000 */
[C---:B------:R-:W-:Y:S01]  /*5c10*/  FMUL R156, R120.reuse, UR5 ;  /* 0x00000005789c7c20 */ /* 0x040fe20008400000 */
[----:B------:R-:W-:Y:S02]  /*5c20*/  FADD R120, -R120, R13 ;  /* 0x0000000d78787221 */ /* 0x000fe40000000100 */
[----:B------:R-:W-:Y:S01]  /*5c30*/  FMNMX R20, R124, R21, !PT ;  /* 0x000000157c147209 */ /* 0x000fe20007800000 */
[--C-:B------:R-:W-:Y:S01]  /*5c40*/  FFMA R157, R122, UR5, -R156.reuse ;  /* 0x000000057a9d7c23 */ /* 0x100fe2000800089c */
[--C-:B------:R-:W-:Y:S01]  /*5c50*/  FFMA R158, R123, UR5, -R156.reuse ;  /* 0x000000057b9e7c23 */ /* 0x100fe2000800089c */
[--C-:B------:R-:W-:Y:S01]  /*5c60*/  FFMA R123, R126, UR5, -R156.reuse ;  /* 0x000000057e7b7c23 */ /* 0x100fe2000800089c */
[----:B------:R-:W-:Y:S01]  /*5c70*/  FMNMX R21, R125, R20, !PT ;  /* 0x000000147d157209 */ /* 0x000fe20007800000 */
        /* <DEDUP_REMOVED lines=14> */
[----:B------:R-:W-:Y:S01]  /*5d60*/  @!P6 FMUL R157, R157, 0.5 ;  /* 0x3f0000009d9de820 */ /* 0x000fe20000400000 */
[----:B------:R-:W-:Y:S01]  /*5d70*/  FMNMX R21, R133, R20, !PT ;  /* 0x0000001485157209 */ /* 0x000fe20007800000 */
[--C-:B------:R-:W-:Y:S01]  /*5d80*/  FFMA R138, R142, UR5, -R156.reuse ;  /* 0x000000058e8a7c23 */ /* 0x100fe2000800089c */
[----:B------:R-:W-:Y:S01]  /*5d90*/  FSETP.GEU.AND P2, PT, R123, -126, PT ;  /* 0xc2fc00007b00780b */ /* 0x000fe20003f4e000 */
[----:B------:R-:W-:Y:S01]  /*5da0*/  @!P3 FMUL R158, R158, 0.5 ;  /* 0x3f0000009e9eb820 */ /* 0x000fe20000400000 */
[----:B------:R-:W-:Y:S01]  /*5db0*/  FMNMX R20, R136, R21, !PT ;  /* 0x0000001588147209 */ /* 0x000fe20007800000 */
[----:B------:R-:W-:Y:S01]  /*5dc0*/  FFMA R155, R155, UR5, -R156 ;  /* 0x000000059b9b7c23 */ /* 0x000fe2000800089c */
[----:B------:R-:W-:Y:S01]  /*5dd0*/  FMUL R120, R120, UR5 ;  /* 0x0000000578787c20 */ /* 0x000fe20008400000 */
[----:B------:R-:W-:Y:S01]  /*5de0*/  @!P5 FMUL R127, R127, 0.5 ;  /* 0x3f0000007f7fd820 */ /* 0x000fe20000400000 */
[----:B------:R-:W-:-:S03]  /*5df0*/  FMNMX R21, R137, R20, !PT ;  /* 0x0000001489157209 */ /* 0x000fc60007800000 */
[----:B------:R-:W-:Y:S01]  /*5e00*/  @!P4 FMUL R126, R126, 0.5 ;  /* 0x3f0000007e7ec820 */ /* 0x000fe20000400000 */
[----:B------:R-:W-:-:S03]  /*5e10*/  FMNMX R20, R140, R21, !PT ;  /* 0x000000158c147209 */ /* 0x000fc60007800000 */
[----:B------:R-:W-:Y:S01]  /*5e20*/  @!P2 FMUL R123, R123, 0.5 ;  /* 0x3f0000007b7ba820 */ /* 0x000fe20000400000 */
[----:B------:R-:W-:Y:S01]  /*5e30*/  FMNMX R21, R143, R20, !PT ;  /* 0x000000148f157209 */ /* 0x000fe20007800000 */
[----:B------:R-:W1:Y:S03]  /*5e40*/  MUFU.EX2 R126, R126 ;  /* 0x0000007e007e7308 */ /* 0x000e660000000800 */
[----:B------:R-:W-:-:S04]  /*5e50*/  FMNMX R122, R146, R21, !PT ;  /* 0x00000015927a7209 */ /* 0x000fc80007800000 */
[----:B------:R-:W-:Y:S01]  /*5e60*/  FMNMX R21, R145, R122, !PT ;  /* 0x0000007a91157209 */ /* 0x000fe20007800000 */
[----:B------:R2:W3:Y:S03]  /*5e70*/  MUFU.EX2 R20, R157 ;  /* 0x0000009d00147308 */ /* 0x0004e60000000800 */
[----:B------:R-:W-:-:S04]  /*5e80*/  FMNMX R122, R148, R21, !PT ;  /* 0x00000015947a7209 */ /* 0x000fc80007800000 */
[----:B------:R-:W-:Y:S01]  /*5e90*/  FMNMX R130, R149, R122, !PT ;  /* 0x0000007a95827209 */ /* 0x000fe20007800000 */
[----:B------:R-:W4:Y:S01]  /*5ea0*/  MUFU.EX2 R21, R158 ;  /* 0x0000009e00157308 */ /* 0x000f220000000800 */
[----:B-1----:R-:W-:Y:S01]  /*5eb0*/  @!P4 FMUL R126, R126, R126 ;  /* 0x0000007e7e7ec220 */ /* 0x002fe20000400000 */
[----:B------:R-:W-:Y:S01]  /*5ec0*/  FSETP.GEU.AND P4, PT, R139, -126, PT ;  /* 0xc2fc00008b00780b */ /* 0x000fe20003f8e000 */
[----:B--2---:R-:W-:Y:S01]  /*5ed0*/  FFMA R157, R10, UR5, -R156 ;  /* 0x000000050a9d7c23 */ /* 0x004fe2000800089c */
[----:B------:R-:W1:Y:S04]  /*5ee0*/  SHFL.BFLY PT, R141, R130, 0x1, 0x1f ;  /* 0x0c201f00828d7f89 */ /* 0x000e6800000e0000 */
[----:B------:R-:W2:Y:S01]  /*5ef0*/  MUFU.EX2 R122, R127 ;  /* 0x0000007f007a7308 */ /* 0x000ea20000000800 */
[----:B---3--:R-:W-:Y:S01]  /*5f00*/  @!P6 FMUL R20, R20, R20 ;  /* 0x000000141414e220 */ /* 0x008fe20000400000 */
[----:B------:R-:W-:-:S05]  /*5f10*/  FSETP.GEU.AND P6, PT, R131, -126, PT ;  /* 0xc2fc00008300780b */ /* 0x000fca0003fce000 */
[----:B------:R-:W-:Y:S01]  /*5f20*/  @!P4 FMUL R139, R139, 0.5 ;  /* 0x3f0000008b8bc820 */ /* 0x000fe20000400000 */
[----:B------:R-:W3:Y:S01]  /*5f30*/  MUFU.EX2 R123, R123 ;  /* 0x0000007b007b7308 */ /* 0x000ee20000000800 */
[----:B----4-:R-:W-:Y:S01]  /*5f40*/  @!P3 FMUL R21, R21, R21 ;  /* 0x000000151515b220 */ /* 0x010fe20000400000 */
[----:B------:R-:W-:-:S05]  /*5f50*/  FSETP.GEU.AND P3, PT, R134, -126, PT ;  /* 0xc2fc00008600780b */ /* 0x000fca0003f6e000 */
[----:B------:R-:W-:Y:S01]  /*5f60*/  @!P6 FMUL R131, R131, 0.5 ;  /* 0x3f0000008383e820 */ /* 0x000fe20000400000 */
[----:B--2---:R-:W-:Y:S01]  /*5f70*/  @!P5 FMUL R122, R122, R122 ;  /* 0x0000007a7a7ad220 */ /* 0x004fe20000400000 */
[----:B------:R-:W-:Y:S02]  /*5f80*/  FSETP.GEU.AND P5, PT, R135, -126, PT ;  /* 0xc2fc00008700780b */ /* 0x000fe40003fae000 */
[----:B-1----:R-:W-:Y:S02]  /*5f90*/  FMNMX R141, R130, R141, !PT ;  /* 0x0000008d828d7209 */ /* 0x002fe40007800000 */
[----:B------:R-:W1:Y:S02]  /*5fa0*/  MUFU.EX2 R131, R131 ;  /* 0x0000008300837308 */ /* 0x000e640000000800 */
[----:B------:R-:W-:Y:S01]  /*5fb0*/  @!P3 FMUL R134, R134, 0.5 ;  /* 0x3f0000008686b820 */ /* 0x000fe20000400000 */
[----:B---3--:R-:W-:Y:S01]  /*5fc0*/  @!P2 FMUL R123, R123, R123 ;  /* 0x0000007b7b7ba220 */ /* 0x008fe20000400000 */
[----:B------:R-:W-:Y:S01]  /*5fd0*/  FSETP.GEU.AND P2, PT, R144, -126, PT ;  /* 0xc2fc00009000780b */ /* 0x000fe20003f4e000 */
[----:B------:R-:W2:Y:S03]  /*5fe0*/  SHFL.BFLY PT, R142, R141, 0x2, 0x1f ;  /* 0x0c401f008d8e7f89 */ /* 0x000ea600000e0000 */
[----:B------:R-:W3:Y:S01]  /*5ff0*/  MUFU.EX2 R127, R134 ;  /* 0x00000086007f7308 */ /* 0x000ee20000000800 */
[----:B------:R-:W-:-:S07]  /*6000*/  @!P5 FMUL R135, R135, 0.5 ;  /* 0x3f0000008787d820 */ /* 0x000fce0000400000 */
[----:B------:R-:W4:Y:S01]  /*6010*/  MUFU.EX2 R135, R135 ;  /* 0x0000008700877308 */ /* 0x000f220000000800 */
[----:B-1----:R-:W-:Y:S01]  /*6020*/  @!P6 FMUL R131, R131, R131 ;  /* 0x000000838383e220 */ /* 0x002fe20000400000 */
[----:B------:R-:W-:Y:S01]  /*6030*/  FSETP.GEU.AND P6, PT, R138, -126, PT ;  /* 0xc2fc00008a00780b */ /* 0x000fe20003fce000 */
[----:B------:R-:W-:-:S05]  /*6040*/  @!P2 FMUL R144, R144, 0.5 ;  /* 0x3f0000009090a820 */ /* 0x000fca0000400000 */
[----:B------:R-:W1:Y:S01]  /*6050*/  MUFU.EX2 R134, R139 ;  /* 0x0000008b00867308 */ /* 0x000e620000000800 */
[----:B---3--:R-:W-:Y:S01]  /*6060*/  @!P3 FMUL R127, R127, R127 ;  /* 0x0000007f7f7fb220 */ /* 0x008fe20000400000 */
[----:B------:R-:W-:Y:S02]  /*6070*/  FSETP.GEU.AND P3, PT, R157, -126, PT ;  /* 0xc2fc00009d00780b */ /* 0x000fe40003f6e000 */
[----:B--2---:R-:W-:-:S03]  /*6080*/  FMNMX R10, R141, R142, !PT ;  /* 0x0000008e8d0a7209 */ /* 0x004fc60007800000 */
[----:B------:R-:W-:Y:S01]  /*6090*/  @!P6 FMUL R138, R138, 0.5 ;  /* 0x3f0000008a8ae820 */ /* 0x000fe20000400000 */
[----:B------:R2:W3:Y:S01]  /*60a0*/  MUFU.EX2 R130, R144 ;  /* 0x0000009000827308 */ /* 0x0004e20000000800 */
[----:B----4-:R-:W-:Y:S01]  /*60b0*/  @!P5 FMUL R135, R135, R135 ;  /* 0x000000878787d220 */ /* 0x010fe20000400000 */
[----:B------:R-:W-:-:S03]  /*60c0*/  FFMA R142, R150, UR5, -R156 ;  /* 0x00000005968e7c23 */ /* 0x000fc6000800089c */
[----:B------:R-:W-:Y:S02]  /*60d0*/  FADD R13, R20, R135 ;  /* 0x00000087140d7221 */ /* 0x000fe40000000000 */
[----:B------:R-:W-:Y:S01]  /*60e0*/  @!P3 FMUL R157, R157, 0.5 ;  /* 0x3f0000009d9db820 */ /* 0x000fe20000400000 */
[----:B------:R-:W4:Y:S01]  /*60f0*/  MUFU.EX2 R138, R138 ;  /* 0x0000008a008a7308 */ /* 0x000f220000000800 */
[--C-:B--2---:R-:W-:Y:S01]  /*6100*/  FFMA R144, R147, UR5, -R156.reuse ;  /* 0x0000000593907c23 */ /* 0x104fe2000800089c */
[----:B-1----:R-:W-:Y:S01]  /*6110*/  @!P4 FMUL R134, R134, R134 ;  /* 0x000000868686c220 */ /* 0x002fe20000400000 */
[----:B------:R-:W-:Y:S01]  /*6120*/  FSETP.NEU.AND P4, PT, R10, -INF , PT ;  /* 0xff8000000a00780b */ /* 0x000fe20003f8d000 */
[----:B------:R-:W-:Y:S02]  /*6130*/  FFMA R156, R151, UR5, -R156 ;  /* 0x00000005979c7c23 */ /* 0x000fe4000800089c */
[----:B------:R-:W-:Y:S02]  /*6140*/  FSETP.GEU.AND P5, PT, R144, -126, PT ;  /* 0xc2fc00009000780b */ /* 0x000fe40003fae000 */
[----:B------:R-:W1:Y:S01]  /*6150*/  MUFU.EX2 R139, R157 ;  /* 0x0000009d008b7308 */ /* 0x000e620000000800 */
[----:B------:R-:W-:Y:S01]  /*6160*/  FSEL R147, R10, RZ, P4 ;  /* 0x000000ff0a937208 */ /* 0x000fe20002000000 */
[----:B---3--:R-:W-:Y:S01]  /*6170*/  @!P2 FMUL R130, R130, R130 ;  /* 0x000000828282a220 */ /* 0x008fe20000400000 */
[----:B------:R-:W-:-:S02]  /*6180*/  FSETP.GEU.AND P2, PT, R155, -126, PT ;  /* 0xc2fc00009b00780b */ /* 0x000fc40003f4e000 */
[----:B------:R-:W-:Y:S01]  /*6190*/  FSETP.GEU.AND P4, PT, R142, -126, PT ;  /* 0xc2fc00008e00780b */ /* 0x000fe20003f8e000 */
[C---:B------:R-:W-:Y:S01]  /*61a0*/  FMUL R150, R147.reuse, UR5 ;  /* 0x0000000593967c20 */ /* 0x040fe20008400000 */
[----:B------:R-:W-:Y:S01]  /*61b0*/  FADD R147, -R147, R14 ;  /* 0x0000000e93937221 */ /* 0x000fe20000000100 */
[----:B----4-:R-:W-:Y:S02]  /*61c0*/  @!P6 FMUL R138, R138, R138 ;  /* 0x0000008a8a8ae220 */ /* 0x010fe40000400000 */
[--C-:B------:R-:W-:Y:S01]  /*61d0*/  FFMA R15, R15, UR5, -R150.reuse ;  /* 0x000000050f0f7c23 */ /* 0x100fe20008000896 */
[----:B------:R-:W-:Y:S01]  /*61e0*/  @!P5 FMUL R144, R144, 0.5 ;  /* 0x3f0000009090d820 */ /* 0x000fe20000400000 */
[----:B------:R-:W-:Y:S01]  /*61f0*/  FSETP.GEU.AND P6, PT, R156, -126, PT ;  /* 0xc2fc00009c00780b */ /* 0x000fe20003fce000 */
[--C-:B------:R-:W-:Y:S01]  /*6200*/  FFMA R151, R124, UR5, -R150.reuse ;  /* 0x000000057c977c23 */ /* 0x100fe20008000896 */
[--C-:B------:R-:W-:Y:S01]  /*6210*/  FFMA R121, R121, UR5, -R150.reuse ;  /* 0x0000000579797c23 */ /* 0x100fe20008000896 */
[--C-:B------:R-:W-:Y:S01]  /*6220*/  FFMA R125, R125, UR5, -R150.reuse ;  /* 0x000000057d7d7c23 */ /* 0x100fe20008000896 */
[----:B------:R-:W-:Y:S01]  /*6230*/  @!P2 FMUL R155, R155, 0.5 ;  /* 0x3f0000009b9ba820 */ /* 0x000fe20000400000 */
[----:B-1----:R-:W-:Y:S01]  /*6240*/  @!P3 FMUL R139, R139, R139 ;  /* 0x0000008b8b8bb220 */ /* 0x002fe20000400000 */
[----:B------:R-:W1:Y:S01]  /*6250*/  MUFU.EX2 R144, R144 ;  /* 0x0000009000907308 */ /* 0x000e620000000800 */
[----:B------:R-:W-:Y:S01]  /*6260*/  FSETP.GEU.AND P3, PT, R15, -126, PT ;  /* 0xc2fc00000f00780b */ /* 0x000fe20003f6e000 */
[----:B------:R-:W-:Y:S01]  /*6270*/  @!P4 FMUL R142, R142, 0.5 ;  /* 0x3f0000008e8ec820 */ /* 0x000fe20000400000 */
[--C-:B------:R-:W-:Y:S01]  /*6280*/  FFMA R129, R129, UR5, -R150.reuse ;  /* 0x0000000581817c23 */ /* 0x100fe20008000896 */
[--C-:B------:R-:W-:Y:S01]  /*6290*/  FFMA R136, R136, UR5, -R150.reuse ;  /* 0x0000000588887c23 */ /* 0x100fe20008000896 */
[--C-:B------:R-:W-:Y:S01]  /*62a0*/  FFMA R137, R137, UR5, -R150.reuse ;  /* 0x0000000589897c23 */ /* 0x100fe20008000896 */
[--C-:B------:R-:W-:Y:S01]  /*62b0*/  FFMA R140, R140, UR5, -R150.reuse ;  /* 0x000000058c8c7c23 */ /* 0x100fe20008000896 */
[----:B------:R-:W-:Y:S01]  /*62c0*/  @!P6 FMUL R156, R156, 0.5 ;  /* 0x3f0000009c9ce820 */ /* 0x000fe20000400000 */
[----:B------:R2:W3:Y:S01]  /*62d0*/  MUFU.EX2 R141, R155 ;  /* 0x0000009b008d7308 */ /* 0x0004e20000000800 */
[--C-:B------:R-:W-:Y:S01]  /*62e0*/  FFMA R146, R146, UR5, -R150.reuse ;  /* 0x0000000592927c23 */ /* 0x100fe20008000896 */
[--C-:B------:R-:W-:Y:S01]  /*62f0*/  FFMA R143, R143, UR5, -R150.reuse ;  /* 0x000000058f8f7c23 */ /* 0x100fe20008000896 */
[--C-:B------:R-:W-:Y:S01]  /*6300*/  FFMA R145, R145, UR5, -R150.reuse ;  /* 0x0000000591917c23 */ /* 0x100fe20008000896 */
[--C-:B------:R-:W-:Y:S01]  /*6310*/  FFMA R148, R148, UR5, -R150.reuse ;  /* 0x0000000594947c23 */ /* 0x100fe20008000896 */
[--C-:B------:R-:W-:Y:S01]  /*6320*/  FFMA R149, R149, UR5, -R150.reuse ;  /* 0x0000000595957c23 */ /* 0x100fe20008000896 */
[----:B------:R-:W-:Y:S01]  /*6330*/  @!P3 FMUL R15, R15, 0.5 ;  /* 0x3f0000000f0fb820 */ /* 0x000fe20000400000 */
[----:B------:R-:W-:Y:S01]  /*6340*/  FMUL R147, R147, UR5 ;  /* 0x0000000593937c20 */ /* 0x000fe20008400000 */
[----:B------:R4:W5:Y:S01]  /*6350*/  MUFU.EX2 R157, R156 ;  /* 0x0000009c009d7308 */ /* 0x0009620000000800 */
[----:B-1----:R-:W-:Y:S01]  /*6360*/  @!P5 FMUL R144, R144, R144 ;  /* 0x000000909090d220 */ /* 0x002fe20000400000 */
[----:B------:R-:W-:Y:S01]  /*6370*/  FSETP.GEU.AND P5, PT, R151, -126, PT ;  /* 0xc2fc00009700780b */ /* 0x000fe20003fae000 */
[----:B--2---:R-:W-:-:S05]  /*6380*/  FFMA R155, R128, UR5, -R150 ;  /* 0x00000005809b7c23 */ /* 0x004fca0008000896 */
[----:B------:R-:W1:Y:S01]  /*6390*/  MUFU.EX2 R142, R142 ;  /* 0x0000008e008e7308 */ /* 0x000e620000000800 */
[----:B---3--:R-:W-:Y:S01]  /*63a0*/  @!P2 FMUL R141, R141, R141 ;  /* 0x0000008d8d8da220 */ /* 0x008fe20000400000 */
[----:B------:R-:W-:Y:S01]  /*63b0*/  FSETP.GEU.AND P2, PT, R121, -126, PT ;  /* 0xc2fc00007900780b */ /* 0x000fe20003f4e000 */
[----:B----4-:R-:W-:Y:S02]  /*63c0*/  FFMA R156, R133, UR5, -R150 ;  /* 0x00000005859c7c23 */ /* 0x010fe40008000896 */
[----:B------:R-:W-:Y:S02]  /*63d0*/  FADD R14, R126, R141 ;  /* 0x0000008d7e0e7221 */ /* 0x000fe40000000000 */
[----:B------:R-:W-:Y:S01]  /*63e0*/  @!P5 FMUL R151, R151, 0.5 ;  /* 0x3f0000009797d820 */ /* 0x000fe20000400000 */
[----:B------:R-:W2:Y:S01]  /*63f0*/  MUFU.EX2 R15, R15 ;  /* 0x0000000f000f7308 */ /* 0x000ea20000000800 */
[----:B-----5:R-:W-:Y:S01]  /*6400*/  @!P6 FMUL R157, R157, R157 ;  /* 0x0000009d9d9de220 */ /* 0x020fe20000400000 */
[----:B------:R-:W-:Y:S01]  /*6410*/  FSETP.GEU.AND P6, PT, R155, -126, PT ;  /* 0xc2fc00009b00780b */ /* 0x000fe20003fce000 */
[----:B------:R-:W-:Y:S01]  /*6420*/  FADD R159, R13, R14 ;  /* 0x0000000e0d9f7221 */ /* 0x000fe20000000000 */
[----:B------:R-:W-:Y:S01]  /*6430*/  FADD R14, R123, R138 ;  /* 0x0000008a7b0e7221 */ /* 0x000fe20000000000 */
[----:B------:R-:W-:Y:S01]  /*6440*/  FADD R13, R21, R134 ;  /* 0x00000086150d7221 */ /* 0x000fe20000000000 */
[----:B------:R-:W-:Y:S01]  /*6450*/  FADD R158, R130, R157 ;  /* 0x0000009d829e7221 */ /* 0x000fe20000000000 */
[----:B------:R-:W-:Y:S01]  /*6460*/  @!P2 FMUL R121, R121, 0.5 ;  /* 0x3f0000007979a820 */ /* 0x000fe20000400000 */
[----:B------:R-:W3:Y:S01]  /*6470*/  MUFU.EX2 R151, R151 ;  /* 0x0000009700977308 */ /* 0x000ee20000000800 */
[----:B-1----:R-:W-:Y:S01]  /*6480*/  @!P4 FMUL R142, R142, R142 ;  /* 0x0000008e8e8ec220 */ /* 0x002fe20000400000 */
[----:B------:R-:W-:-:S02]  /*6490*/  FSETP.GEU.AND P4, PT, R125, -126, PT ;  /* 0xc2fc00007d00780b */ /* 0x000fc40003f8e000 */
[----:B------:R-:W-:-:S03]  /*64a0*/  F2FP.F16.F32.PACK_AB R123, R122, R123 ;  /* 0x0000007b7a7b723e */ /* 0x000fc600000000ff */
[----:B------:R-:W-:Y:S01]  /*64b0*/  @!P6 FMUL R155, R155, 0.5 ;  /* 0x3f0000009b9be820 */ /* 0x000fe20000400000 */
[----:B------:R1:W4:Y:S01]  /*64c0*/  MUFU.EX2 R124, R121 ;  /* 0x00000079007c7308 */ /* 0x0003220000000800 */
[----:B--2---:R-:W-:Y:S01]  /*64d0*/  @!P3 FMUL R15, R15, R15 ;  /* 0x0000000f0f0fb220 */ /* 0x004fe20000400000 */
[----:B------:R-:W-:-:S05]  /*64e0*/  FSETP.GEU.AND P3, PT, R129, -126, PT ;  /* 0xc2fc00008100780b */ /* 0x000fca0003f6e000 */
[----:B------:R-:W-:Y:S01]  /*64f0*/  @!P4 FMUL R125, R125, 0.5 ;  /* 0x3f0000007d7dc820 */ /* 0x000fe20000400000 */
[----:B------:R-:W2:Y:S01]  /*6500*/  MUFU.EX2 R155, R155 ;  /* 0x0000009b009b7308 */ /* 0x000ea20000000800 */
[----:B-1----:R-:W-:Y:S01]  /*6510*/  FFMA R121, R132, UR5, -R150 ;  /* 0x0000000584797c23 */ /* 0x002fe20008000896 */
[----:B---3--:R-:W-:Y:S01]  /*6520*/  @!P5 FMUL R151, R151, R151 ;  /* 0x000000979797d220 */ /* 0x008fe20000400000 */
[----:B------:R-:W-:Y:S01]  /*6530*/  FSETP.GEU.AND P5, PT, R156, -126, PT ;  /* 0xc2fc00009c00780b */ /* 0x000fe20003fae000 */
[----:B------:R-:W-:-:S03]  /*6540*/  FADD R150, R131, R144 ;  /* 0x0000009083967221 */ /* 0x000fc60000000000 */
[----:B------:R-:W-:Y:S01]  /*6550*/  @!P3 FMUL R129, R129, 0.5 ;  /* 0x3f0000008181b820 */ /* 0x000fe20000400000 */
[----:B------:R1:W3:Y:S01]  /*6560*/  MUFU.EX2 R128, R125 ;  /* 0x0000007d00807308 */ /* 0x0002e20000000800 */
[----:B----4-:R-:W-:Y:S01]  /*6570*/  @!P2 FMUL R124, R124, R124 ;  /* 0x0000007c7c7ca220 */ /* 0x010fe20000400000 */
[----:B------:R-:W-:Y:S01]  /*6580*/  FSETP.GEU.AND P2, PT, R121, -126, PT ;  /* 0xc2fc00007900780b */ /* 0x000fe20003f4e000 */
[----:B------:R-:W-:-:S05]  /*6590*/  FADD R161, R13, R150 ;  /* 0x000000960da17221 */ /* 0x000fca0000000000 */
[----:B------:R-:W4:Y:S01]  /*65a0*/  MUFU.EX2 R132, R129 ;  /* 0x0000008100847308 */ /* 0x000f220000000800 */
[----:B------:R-:W-:Y:S01]  /*65b0*/  @!P5 FMUL R156, R156, 0.5 ;  /* 0x3f0000009c9cd820 */ /* 0x000fe20000400000 */
[----:B--2---:R-:W-:Y:S01]  /*65c0*/  @!P6 FMUL R155, R155, R155 ;  /* 0x0000009b9b9be220 */ /* 0x004fe20000400000 */
[----:B------:R-:W-:Y:S01]  /*65d0*/  FSETP.GEU.AND P6, PT, R137, -126, PT ;  /* 0xc2fc00008900780b */ /* 0x000fe20003fce000 */
[----:B-1----:R-:W-:Y:S01]  /*65e0*/  FADD R125, R127, R142 ;  /* 0x0000008e7f7d7221 */ /* 0x002fe20000000000 */
[----:B------:R-:W-:Y:S02]  /*65f0*/  F2FP.F16.F32.PACK_AB R127, R130, R127 ;  /* 0x0000007f827f723e */ /* 0x000fe400000000ff */
[----:B------:R-:W-:Y:S01]  /*6600*/  @!P2 FMUL R121, R121, 0.5 ;  /* 0x3f0000007979a820 */ /* 0x000fe20000400000 */
[----:B------:R-:W1:Y:S01]  /*6610*/  MUFU.EX2 R156, R156 ;  /* 0x0000009c009c7308 */ /* 0x000e620000000800 */
[----:B---3--:R-:W-:Y:S01]  /*6620*/  @!P4 FMUL R128, R128, R128 ;  /* 0x000000808080c220 */ /* 0x008fe20000400000 */
[----:B------:R-:W-:Y:S01]  /*6630*/  FSETP.GEU.AND P4, PT, R136, -126, PT ;  /* 0xc2fc00008800780b */ /* 0x000fe20003f8e000 */
[----:B------:R-:W-:-:S04]  /*6640*/  FADD R162, R14, R125 ;  /* 0x0000007d0ea27221 */ /* 0x000fc80000000000 */
[----:B------:R-:W-:Y:S01]  /*6650*/  FADD R159, R159, R162 ;  /* 0x000000a29f9f7221 */ /* 0x000fe20000000000 */
[----:B------:R2:W3:Y:S01]  /*6660*/  MUFU.EX2 R133, R121 ;  /* 0x0000007900857308 */ /* 0x0004e20000000800 */
[----:B----4-:R-:W-:Y:S01]  /*6670*/  @!P3 FMUL R132, R132, R132 ;  /* 0x000000848484b220 */ /* 0x010fe20000400000 */
[----:B------:R-:W-:Y:S01]  /*6680*/  FSETP.GEU.AND P3, PT, R140, -126, PT ;  /* 0xc2fc00008c00780b */ /* 0x000fe20003f6e000 */
[----:B------:R-:W-:-:S04]  /*6690*/  @!P6 FMUL R137, R137, 0.5 ;  /* 0x3f0000008989e820 */ /* 0x000fc80000400000 */
[----:B------:R-:W-:Y:S02]  /*66a0*/  @!P4 FMUL R136, R136, 0.5 ;  /* 0x3f0000008888c820 */ /* 0x000fe40000400000 */
[----:B------:R-:W4:Y:S01]  /*66b0*/  MUFU.EX2 R137, R137 ;  /* 0x0000008900897308 */ /* 0x000f220000000800 */
[----:B-1----:R-:W-:Y:S01]  /*66c0*/  @!P5 FMUL R156, R156, R156 ;  /* 0x0000009c9c9cd220 */ /* 0x002fe20000400000 */
[----:B------:R-:W-:Y:S01]  /*66d0*/  FSETP.GEU.AND P5, PT, R146, -126, PT ;  /* 0xc2fc00009200780b */ /* 0x000fe20003fae000 */
[----:B--2---:R-:W-:Y:S01]  /*66e0*/  FADD R121, R122, R139 ;  /* 0x0000008b7a797221 */ /* 0x004fe20000000000 */
[----:B------:R-:W-:Y:S02]  /*66f0*/  F2FP.F16.F32.PACK_AB R122, R128, R151 ;  /* 0x00000097807a723e */ /* 0x000fe400000000ff */
[----:B------:R-:W-:Y:S01]  /*6700*/  @!P3 FMUL R140, R140, 0.5 ;  /* 0x3f0000008c8cb820 */ /* 0x000fe20000400000 */
[----:B------:R-:W-:Y:S01]  /*6710*/  FADD R164, R121, R158 ;  /* 0x0000009e79a47221 */ /* 0x000fe20000000000 */
[----:B------:R-:W1:Y:S01]  /*6720*/  MUFU.EX2 R136, R136 ;  /* 0x0000008800887308 */ /* 0x000e620000000800 */
[----:B---3--:R-:W-:Y:S01]  /*6730*/  @!P2 FMUL R133, R133, R133 ;  /* 0x000000858585a220 */ /* 0x008fe20000400000 */
[----:B------:R-:W-:Y:S01]  /*6740*/  FSETP.GEU.AND P2, PT, R143, -126, PT ;  /* 0xc2fc00008f00780b */ /* 0x000fe20003f4e000 */
[----:B------:R-:W-:-:S04]  /*6750*/  FADD R164, R161, R164 ;  /* 0x000000a4a1a47221 */ /* 0x000fc80000000000 */
[----:B------:R-:W-:Y:S01]  /*6760*/  @!P5 FMUL R146, R146, 0.5 ;  /* 0x3f0000009292d820 */ /* 0x000fe20000400000 */
[----:B------:R-:W2:Y:S01]  /*6770*/  MUFU.EX2 R140, R140 ;  /* 0x0000008c008c7308 */ /* 0x000ea20000000800 */
[----:B----4-:R-:W-:Y:S01]  /*6780*/  @!P6 FMUL R137, R137, R137 ;  /* 0x000000898989e220 */ /* 0x010fe20000400000 */
[----:B------:R-:W-:Y:S01]  /*6790*/  FSETP.GEU.AND P6, PT, R148, -126, PT ;  /* 0xc2fc00009400780b */ /* 0x000fe20003fce000 */
[----:B------:R-:W-:Y:S02]  /*67a0*/  FADD R159, R159, R164 ;  /* 0x000000a49f9f7221 */ /* 0x000fe40000000000 */
[----:B------:R-:W-:Y:S02]  /*67b0*/  FADD R14, R124, R137 ;  /* 0x000000897c0e7221 */ /* 0x000fe40000000000 */
[----:B------:R-:W-:Y:S01]  /*67c0*/  @!P2 FMUL R143, R143, 0.5 ;  /* 0x3f0000008f8fa820 */ /* 0x000fe20000400000 */
[----:B------:R-:W3:Y:S01]  /*67d0*/  MUFU.EX2 R146, R146 ;  /* 0x0000009200927308 */ /* 0x000ee20000000800 */
[----:B-1----:R-:W-:Y:S01]  /*67e0*/  @!P4 FMUL R136, R136, R136 ;  /* 0x000000888888c220 */ /* 0x002fe20000400000 */
[----:B------:R-:W-:-:S03]  /*67f0*/  FSETP.GEU.AND P4, PT, R145, -126, PT ;  /* 0xc2fc00009100780b */ /* 0x000fc60003f8e000 */
[----:B------:R-:W-:Y:S02]  /*6800*/  FADD R13, R15, R136 ;  /* 0x000000880f0d7221 */ /* 0x000fe40000000000 */
        /* <DEDUP_REMOVED lines=8> */
[----:B------:R-:W-:Y:S02]  /*6890*/  FADD R150, R155, R146 ;  /* 0x000000929b967221 */ /* 0x000fe40000000000 */
[----:B------:R-:W-:Y:S01]  /*68a0*/  @!P3 FMUL R149, R149, 0.5 ;  /* 0x3f0000009595b820 */ /* 0x000fe20000400000 */
[----:B------:R-:W3:Y:S01]  /*68b0*/  MUFU.EX2 R145, R145 ;  /* 0x0000009100917308 */ /* 0x000ee20000000800 */
[----:B-1----:R-:W-:Y:S01]  /*68c0*/  @!P2 FMUL R143, R143, R143 ;  /* 0x0000008f8f8fa220 */ /* 0x002fe20000400000 */
[----:B------:R-:W-:Y:S01]  /*68d0*/  FSETP.GEU.AND P2, PT, R120, -126, PT ;  /* 0xc2fc00007800780b */ /* 0x000fe20003f4e000 */
[----:B------:R-:W-:Y:S02]  /*68e0*/  FADD R13, R13, R150 ;  /* 0x000000960d0d7221 */ /* 0x000fe40000000000 */
[----:B------:R-:W-:Y:S01]  /*68f0*/  FADD R121, R128, R143 ;  /* 0x0000008f80797221 */ /* 0x000fe20000000000 */
[----:B------:R-:W-:Y:S01]  /*6900*/  F2FP.F16.F32.PACK_AB R128, R137, R136 ;  /* 0x000000888980723e */ /* 0x000fe200000000ff */
[----:B------:R-:W-:Y:S01]  /*6910*/  @!P5 FMUL R147, R147, 0.5 ;  /* 0x3f0000009393d820 */ /* 0x000fe20000400000 */
[----:B------:R-:W1:Y:S01]  /*6920*/  MUFU.EX2 R149, R149 ;  /* 0x0000009500957308 */ /* 0x000e620000000800 */
[----:B--2---:R-:W-:Y:S01]  /*6930*/  @!P6 FMUL R148, R148, R148 ;  /* 0x000000949494e220 */ /* 0x004fe20000400000 */
[----:B------:R-:W-:-:S03]  /*6940*/  F2FP.F16.F32.PACK_AB R130, R143, R140 ;  /* 0x0000008c8f82723e */ /* 0x000fc600000000ff */
[----:B------:R-:W-:Y:S02]  /*6950*/  FADD R129, R133, R148 ;  /* 0x0000009485817221 */ /* 0x000fe40000000000 */
[----:B------:R-:W-:Y:S01]  /*6960*/  @!P2 FMUL R120, R120, 0.5 ;  /* 0x3f0000007878a820 */ /* 0x000fe20000400000 */
[----:B------:R-:W2:Y:S01]  /*6970*/  MUFU.EX2 R147, R147 ;  /* 0x0000009300937308 */ /* 0x000ea20000000800 */
[----:B---3--:R-:W-:-:S04]  /*6980*/  @!P4 FMUL R145, R145, R145 ;  /* 0x000000919191c220 */ /* 0x008fc80000400000 */
[----:B------:R-:W-:-:S03]  /*6990*/  FADD R125, R132, R145 ;  /* 0x00000091847d7221 */ /* 0x000fc60000000000 */
[----:B------:R3:W4:Y:S01]  /*69a0*/  MUFU.EX2 R160, R120 ;  /* 0x0000007800a07308 */ /* 0x0007220000000800 */
[----:B-1----:R-:W-:Y:S01]  /*69b0*/  @!P3 FMUL R149, R149, R149 ;  /* 0x000000959595b220 */ /* 0x002fe20000400000 */
[----:B------:R-:W-:Y:S01]  /*69c0*/  FADD R14, R14, R125 ;  /* 0x0000007d0e0e7221 */ /* 0x000fe20000000000 */
[----:B------:R-:W-:Y:S02]  /*69d0*/  F2FP.F16.F32.PACK_AB R125, R131, R126 ;  /* 0x0000007e837d723e */ /* 0x000fe400000000ff */
[C---:B------:R-:W-:Y:S01]  /*69e0*/  FADD R158, R156.reuse, R149 ;  /* 0x000000959c9e7221 */ /* 0x040fe20000000000 */
[----:B------:R-:W-:Y:S02]  /*69f0*/  F2FP.F16.F32.PACK_AB R126, R156, R133 ;  /* 0x000000859c7e723e */ /* 0x000fe400000000ff */
[----:B------:R-:W-:Y:S01]  /*6a00*/  F2FP.F16.F32.PACK_AB R131, R139, R138 ;  /* 0x0000008a8b83723e */ /* 0x000fe200000000ff */
[----:B---3--:R-:W-:Y:S01]  /*6a10*/  FADD R120, R151, R140 ;  /* 0x0000008c97787221 */ /* 0x008fe20000000000 */
[----:B------:R-:W-:Y:S01]  /*6a20*/  FADD R121, R121, R158 ;  /* 0x0000009e79797221 */ /* 0x000fe20000000000 */
[----:B--2---:R-:W-:Y:S01]  /*6a30*/  @!P5 FMUL R147, R147, R147 ;  /* 0x000000939393d220 */ /* 0x004fe20000400000 */
[----:B------:R-:W-:Y:S01]  /*6a40*/  F2FP.F16.F32.PACK_AB R133, R144, R141 ;  /* 0x0000008d9085723e */ /* 0x000fe200000000ff */
[----:B------:R-:W-:Y:S01]  /*6a50*/  FADD R120, R120, R129 ;  /* 0x0000008178787221 */ /* 0x000fe20000000000 */
[----:B------:R-:W-:Y:S01]  /*6a60*/  FADD R14, R14, R121 ;  /* 0x000000790e0e7221 */ /* 0x000fe20000000000 */
[----:B------:R-:W-:Y:S01]  /*6a70*/  F2FP.F16.F32.PACK_AB R129, R134, R135 ;  /* 0x000000878681723e */ /* 0x000fe200000000ff */
[----:B------:R-:W-:Y:S01]  /*6a80*/  FMUL R24, R24, R147 ;  /* 0x0000009318187220 */ /* 0x000fe20000400000 */
[----:B------:R-:W-:Y:S01]  /*6a90*/  FADD R13, R13, R120 ;  /* 0x000000780d0d7221 */ /* 0x000fe20000000000 */
[----:B----4-:R-:W-:Y:S01]  /*6aa0*/  @!P2 FMUL R160, R160, R160 ;  /* 0x000000a0a0a0a220 */ /* 0x010fe20000400000 */
[----:B------:R-:W-:Y:S01]  /*6ab0*/  F2FP.F16.F32.PACK_AB R120, R124, R15 ;  /* 0x0000000f7c78723e */ /* 0x000fe200000000ff */
[----:B------:R-:W-:Y:S01]  /*6ac0*/  FMUL R25, R25, R147 ;  /* 0x0000009319197220 */ /* 0x000fe20000400000 */
[----:B------:R-:W-:Y:S01]  /*6ad0*/  FADD R14, R13, R14 ;  /* 0x0000000e0d0e7221 */ /* 0x000fe20000000000 */
[----:B------:R-:W-:Y:S01]  /*6ae0*/  SHF.L.U32 R13, R22, 0x1f, RZ ;  /* 0x0000001f160d7819 */ /* 0x000fe200000006ff */
[----:B------:R-:W-:Y:S01]  /*6af0*/  FFMA R3, R160, R3, R159 ;  /* 0x00000003a0037223 */ /* 0x000fe2000000009f */
[----:B------:R-:W-:Y:S01]  /*6b00*/  F2FP.F16.F32.PACK_AB R124, R132, R155 ;  /* 0x0000009b847c723e */ /* 0x000fe200000000ff */
[----:B------:R-:W-:Y:S01]  /*6b10*/  FFMA R0, R147, R0, R14 ;  /* 0x0000000093007223 */ /* 0x000fe2000000000e */
[----:B------:R1:W2:Y:S01]  /*6b20*/  SYNCS.PHASECHK.TRANS64.TRYWAIT P2, [UR10+0x2e400], R13 ;  /* 0x02e4000dff0075a7 */ /* 0x0002a2000804014a */
        /* <DEDUP_REMOVED lines=96> */
[----:B------:R-:W-:Y:S01]  /*7130*/  F2FP.F16.F32.PACK_AB R134, R149, R148 ;  /* 0x000000949586723e */ /* 0x000fe200000000ff */
[----:B-12---:R-:W-:Y:S06]  /*7140*/  @!P0 BRA `(.L_x_41) ;  /* 0x0000000000048947 */ /* 0x006fec0003800000 */
[----:B------:R-:W-:Y:S01]  /*7150*/  BPT.TRAP 0x1 ;  /* 0x000000040000795c */ /* 0x000fe20000300000 */
.L_x_41:
[----:B------:R-:W-:Y:S05]  /*7160*/  @P2 BRA `(.L_x_42) ;  /* 0x0000000000082947 */ /* 0x000fea0003800000 */
[----:B------:R-:W1:Y:S02]  /*7170*/  SYNCS.PHASECHK.TRANS64.TRYWAIT P2, [UR10+0x2e400], R13 ;  /* 0x02e4000dff0075a7 */ /* 0x000e64000804014a */
[----:B-1----:R-:W-:Y:S05]  /*7180*/  @!P2 BRA `(.L_x_43) ;  /* 0x000000480074a947 */ /* 0x002fea0003800000 */
.L_x_42:
        /* <DEDUP_REMOVED lines=24> */
.L_x_44:
[----:B------:R-:W-:-:S04]  /*7310*/  ULEA UR10, UR4, UR37, 0x3 ;  /* 0x00000025040a7291 */ /* 0x000fc8000f8e183f */
[----:B------:R-:W-:-:S04]  /*7320*/  UIADD3 UR10, UR10, 0x2e428, URZ ;  /* 0x0002e4280a0a7890 */ /* 0x000fc8000fffe03f */
[----:B------:R-:W-:-:S09]  /*7330*/  UPRMT UR10, URZ, 0x654, UR10 ;  /* 0x000006543f0a7896 */ /* 0x000fd2000800000a */
[----:B------:R-:W-:Y:S01]  /*7340*/  SYNCS.ARRIVE.TRANS64.RED.A1T0 RZ, [UR10], RZ ;  /* 0x000000ffffff79a7 */ /* 0x000fe2000810040a */
[----:B------:R-:W-:Y:S05]  /*7350*/  @P1 BRA `(.L_x_45) ;  /* 0x0000000000041947 */ /* 0x000fea0003800000 */
[----:B------:R-:W-:Y:S01]  /*7360*/  BPT.TRAP 0x1 ;  /* 0x000000040000795c */ /* 0x000fe20000300000 */
.L_x_45:
[----:B------:R-:W-:-:S04]  /*7370*/  UIADD3 UR4, UR4, 0x1, URZ ;  /* 0x0000000104047890 */ /* 0x000fc8000fffe03f */
[----:B------:R-:W-:-:S04]  /*7380*/  UISETP.NE.AND UP0, UPT, UR4, 0x5, UPT ;  /* 0x000000050400788c */ /* 0x000fc8000bf05270 */
[----:B------:R-:W-:Y:S01]  /*7390*/  USEL UR10, UR4, URZ, UP0 ;  /* 0x0000003f040a7287 */ /* 0x000fe20008000000 */
[----:B------:R-:W-:Y:S11]  /*73a0*/  @!P0 BRA `(.L_x_46) ;  /* 0x0000000000048947 */ /* 0x000ff60003800000 */
[----:B------:R-:W-:Y:S01]  /*73b0*/  BPT.TRAP 0x1 ;  /* 0x000000040000795c */ /* 0x000fe20000300000 */
.L_x_46:
[----:B------:R-:W-:-:S04]  /*73c0*/  ULEA UR4, UR10, UR37, 0x3 ;  /* 0x000000250a047291 */ /* 0x000fc8000f8e183f */
[----:B------:R-:W-:-:S04]  /*73d0*/  UIADD3 UR4, UR4, 0x2e428, URZ ;  /* 0x0002e42804047890 */ /* 0x000fc8000fffe03f */
[----:B------:R-:W-:-:S09]  /*73e0*/  UPRMT UR4, URZ, 0x654, UR4 ;  /* 0x000006543f047896 */ /* 0x000fd20008000004 */
[----:B------:R-:W-:Y:S01]  /*73f0*/  SYNCS.ARRIVE.TRANS64.RED.A1T0 RZ, [UR4], RZ ;  /* 0x000000ffffff79a7 */ /* 0x000fe20008100404 */
[----:B------:R-:W-:Y:S05]  /*7400*/  @P1 BRA `(.L_x_47) ;  /* 0x0000000000041947 */ /* 0x000fea0003800000 */
[----:B------:R-:W-:Y:S01]  /*7410*/  BPT.TRAP 0x1 ;  /* 0x000000040000795c */ /* 0x000fe20000300000 */
.L_x_47:
        /* <DEDUP_REMOVED lines=14> */
.L_x_37:
[----:B------:R-:W-:-:S13]  /*7500*/  R2UR UR5, R16 ;  /* 0x00000000100572ca */ /* 0x000fda00000e0000 */
[----:B------:R-:W-:-:S04]  /*7510*/  ULOP3.LUT UR5, UR5, 0x1, URZ, 0xfc, !UPT ;  /* 0x0000000105057892 */ /* 0x000fc8000f8efc3f */
[----:B------:R-:W-:-:S06]  /*7520*/  UISETP.NE.AND UP0, UPT, UR5, 0x3, UPT ;  /* 0x000000030500788c */ /* 0x000fcc000bf05270 */
[----:B------:R-:W-:-:S13]  /*7530*/  PLOP3.LUT P2, PT, PT, PT, UP0, 0x80, 0x0 ;  /* 0x000000000000781c */ /* 0x000fda0003f4f008 */
[----:B------:R-:W-:Y:S05]  /*7540*/  @!P2 BRA `(.L_x_49) ;  /* 0x000000000004a947 */ /* 0x000fea0003800000 */
[----:B------:R-:W-:Y:S01]  /*7550*/  BPT.TRAP 0x1 ;  /* 0x000000040000795c */ /* 0x000fe20000300000 */
.L_x_49:
[----:B------:R-:W-:Y:S01]  /*7560*/  R2UR UR6, R16 ;  /* 0x00000000100672ca */ /* 0x000fe200000e0000 */
[----:B------:R-:W-:-:S04]  /*7570*/  ULEA UR5, UR45, UR37, 0x3 ;  /* 0x000000252d057291 */ /* 0x000fc8000f8e183f */
[----:B------:R-:W-:-:S04]  /*7580*/  UIADD3 UR5, UR5, 0x2e460, URZ ;  /* 0x0002e46005057890 */ /* 0x000fc8000fffe03f */
[----:B------:R-:W-:-:S04]  /*7590*/  UPRMT UR5, URZ, 0x654, UR5 ;  /* 0x000006543f057896 */ /* 0x000fc80008000005 */
[----:B------:R-:W-:-:S05]  /*75a0*/  UISETP.GT.U32.AND UP0, UPT, UR6, 0x1, UPT ;  /* 0x000000010600788c */ /* 0x000fca000bf04070 */
[----:B------:R-:W-:Y:S01]  /*75b0*/  SYNCS.ARRIVE.TRANS64.RED.A1T0 RZ, [UR5], RZ ;  /* 0x000000ffffff79a7 */ /* 0x000fe20008100405 */
[----:B------:R-:W-:-:S13]  /*75c0*/  PLOP3.LUT P2, PT, PT, PT, UP0, 0x80, 0x0 ;  /* 0x000000000000781c */ /* 0x000fda0003f4f008 */
[----:B------:R-:W-:Y:S05]  /*75d0*/  @P2 BRA `(.L_x_50) ;  /* 0x0000000000042947 */ /* 0x000fea0003800000 */
[----:B------:R-:W-:Y:S01]  /*75e0*/  BPT.TRAP 0x1 ;  /* 0x000000040000795c */ /* 0x000fe20000300000 */
.L_x_50:
[----:B------:R-:W-:Y:S05]  /*75f0*/  @!P0 BRA `(.L_x_51) ;  /* 0x0000000000048947 */ /* 0x000fea0003800000 */
[----:B------:R-:W-:Y:S01]  /*7600*/  BPT.TRAP 0x1 ;  /* 0x000000040000795c */ /* 0x000fe20000300000 */
.L_x_51:
[----:B------:R-:W-:-:S04]  /*7610*/  ULEA UR4, UR4, UR37, 0x3 ;  /* 0x0000002504047291 */ /* 0x000fc8000f8e183f */
[----:B------:R-:W-:-:S04]  /*7620*/  UIADD3 UR4, UR4, 0x2e428, URZ ;  /* 0x0002e42804047890 */ /* 0x000fc8000fffe03f */
[----:B------:R-:W-:-:S09]  /*7630*/  UPRMT UR4, URZ, 0x654, UR4 ;  /* 0x000006543f047896 */ /* 0x000fd20008000004 */
[----:B------:R-:W-:Y:S01]  /*7640*/  SYNCS.ARRIVE.TRANS64.RED.A1T0 RZ, [UR4], RZ ;  /* 0x000000ffffff79a7 */ /* 0x000fe20008100404 */
[----:B------:R-:W-:Y:S05]  /*7650*/  @P1 BRA `(.L_x_52) ;  /* 0x0000000000041947 */ /* 0x000fea0003800000 */
[----:B------:R-:W-:Y:S01]  /*7660*/  BPT.TRAP 0x1 ;  /* 0x000000040000795c */ /* 0x000fe20000300000 */
.L_x_52:
[----:B------:R-:W1:Y:S01]  /*7670*/  SHFL.BFLY PT, R7, R0, 0x1, 0x1f ;  /* 0x0c201f0000077f89 */ /* 0x000e6200000e0000 */
[----:B------:R-:W-:Y:S01]  /*7680*/  BSSY B0, `(.L_x_53) ;  /* 0x0000023000007945 */ /* 0x000fe20003800000 */
[----:B------:R-:W-:Y:S02]  /*7690*/  MOV R9, 0x7f800000 ;  /* 0x7f80000000097802 */ /* 0x000fe40000000f00 */
[----:B------:R-:W2:Y:S01]  /*76a0*/  SHFL.BFLY PT, R4, R3, 0x1, 0x1f ;  /* 0x0c201f0003047f89 */ /* 0x000ea200000e0000 */
[----:B------:R-:W-:Y:S02]  /*76b0*/  MOV R8, 0x3f800000 ;  /* 0x3f80000000087802 */ /* 0x000fe40000000f00 */
[----:B------:R-:W-:Y:S01]  /*76c0*/  MOV R11, 0x7f800000 ;  /* 0x7f800000000b7802 */ /* 0x000fe20000000f00 */
[----:B-1----:R-:W-:Y:S01]  /*76d0*/  FADD R7, R7, R0 ;  /* 0x0000000007077221 */ /* 0x002fe20000000000 */
[----:B--2---:R-:W-:-:S04]  /*76e0*/  FADD R21, R4, R3 ;  /* 0x0000000304157221 */ /* 0x004fc80000000000 */
[----:B------:R-:W1:Y:S04]  /*76f0*/  SHFL.BFLY PT, R6, R7, 0x2, 0x1f ;  /* 0x0c401f0007067f89 */ /* 0x000e6800000e0000 */
[----:B------:R-:W2:Y:S01]  /*7700*/  SHFL.BFLY PT, R120, R21, 0x2, 0x1f ;  /* 0x0c401f0015787f89 */ /* 0x000ea200000e0000 */
[C---:B-1----:R-:W-:Y:S01]  /*7710*/  FSETP.NE.AND P0, PT, R7.reuse, -R6, PT ;  /* 0x800000060700720b */ /* 0x042fe20003f05000 */
[----:B------:R-:W-:Y:S01]  /*7720*/  FADD R3, R7, R6 ;  /* 0x0000000607037221 */ /* 0x000fe20000000000 */
[----:B------:R-:W-:Y:S01]  /*7730*/  MOV R6, 0x3f800000 ;  /* 0x3f80000000067802 */ /* 0x000fe20000000f00 */
[----:B--2---:R-:W-:-:S10]  /*7740*/  FADD R4, R21, R120 ;  /* 0x0000007815047221 */ /* 0x004fd40000000000 */
[----:B------:R-:W-:Y:S05]  /*7750*/  @!P0 BRA `(.L_x_54) ;  /* 0x0000000000548947 */ /* 0x000fea0003800000 */
[----:B------:R-:W-:Y:S01]  /*7760*/  VIADD R0, R3, 0x1800000 ;  /* 0x0180000003007836 */ /* 0x000fe20000000000 */
[----:B------:R-:W-:Y:S04]  /*7770*/  BSSY B1, `(.L_x_55) ;  /* 0x000000c000017945 */ /* 0x000fe80003800000 */
[----:B------:R-:W-:-:S04]  /*7780*/  LOP3.LUT R0, R0, 0x7f800000, RZ, 0xc0, !PT ;  /* 0x7f80000000007812 */ /* 0x000fc800078ec0ff */
[----:B------:R-:W-:-:S13]  /*7790*/  ISETP.GT.U32.AND P0, PT, R0, 0x1ffffff, PT ;  /* 0x01ffffff0000780c */ /* 0x000fda0003f04070 */
[----:B------:R-:W-:Y:S05]  /*77a0*/  @P0 BRA `(.L_x_56) ;  /* 0x0000000000100947 */ /* 0x000fea0003800000 */
[----:B------:R-:W-:-:S07]  /*77b0*/  MOV R20, 0x77d0 ;  /* 0x000077d000147802 */ /* 0x000fce0000000f00 */
[----:B------:R-:W-:Y:S05]  /*77c0*/  CALL.REL.NOINC `($__internal_0_$__cuda_sm20_rcp_rn_f32_slowpath) ;  /* 0x0000004400f87944 */ /* 0x000fea0003c00000 */
[----:B------:R-:W-:Y:S01]  /*77d0*/  MOV R6, R0 ;  /* 0x0000000000067202 */ /* 0x000fe20000000f00 */
[----:B------:R-:W-:Y:S06]  /*77e0*/  BRA `(.L_x_57) ;  /* 0x0000000000107947 */ /* 0x000fec0003800000 */
.L_x_56:
[----:B------:R-:W1:Y:S02]  /*77f0*/  MUFU.RCP R6, R3 ;  /* 0x0000000300067308 */ /* 0x000e640000001000 */
[----:B-1----:R-:W-:-:S04]  /*7800*/  FFMA R0, R3, R6, -1 ;  /* 0xbf80000003007423 */ /* 0x002fc80000000006 */
[----:B------:R-:W-:-:S04]  /*7810*/  FADD.FTZ R7, -R0, -RZ ;  /* 0x800000ff00077221 */ /* 0x000fc80000010100 */
[----:B------:R-:W-:-:S07]  /*7820*/  FFMA R6, R6, R7, R6 ;  /* 0x0000000706067223 */ /* 0x000fce0000000006 */
.L_x_57:
[----:B------:R-:W-:Y:S05]  /*7830*/  BSYNC B1 ;  /* 0x0000000000017941 */ /* 0x000fea0003800000 */
.L_x_55:
[----:B------:R-:W-:Y:S01]  /*7840*/  FSETP.GEU.AND P0, PT, |R3|, 1.175494350822287508e-38, PT ;  /* 0x008000000300780b */ /* 0x000fe20003f0e200 */
[----:B------:R-:W-:-:S12]  /*7850*/  ULDC UR4, c[0x0][0x600] ;  /* 0x0001800000047ab9 */ /* 0x000fd80000000800 */
[----:B------:R-:W-:-:S04]  /*7860*/  @!P0 FMUL R3, R3, 16777216 ;  /* 0x4b80000003038820 */ /* 0x000fc80000400000 */
[----:B------:R-:W1:Y:S02]  /*7870*/  MUFU.LG2 R0, R3 ;  /* 0x0000000300007308 */ /* 0x000e640000000c00 */
[----:B-1----:R-:W-:-:S04]  /*7880*/  @!P0 FADD R0, R0, -24 ;  /* 0xc1c0000000008421 */ /* 0x002fc80000000000 */
[----:B------:R-:W-:-:S04]  /*7890*/  FMUL R11, R0, 0.69314718246459960938 ;  /* 0x3f317218000b7820 */ /* 0x000fc80000400000 */
[----:B------:R-:W-:-:S07]  /*78a0*/  FFMA R11, R10, UR4, R11 ;  /* 0x000000040a0b7c23 */ /* 0x000fce000800000b */
.L_x_54:
[----:B------:R-:W-:Y:S05]  /*78b0*/  BSYNC B0 ;  /* 0x0000000000007941 */ /* 0x000fea0003800000 */
.L_x_53:
[----:B------:R-:W-:Y:S01]  /*78c0*/  FSETP.NE.AND P0, PT, R21, -R120, PT ;  /* 0x800000781500720b */ /* 0x000fe20003f05000 */
[----:B------:R-:W-:Y:S01]  /*78d0*/  ULDC UR4, c[0x0][0x608] ;  /* 0x0001820000047ab9 */ /* 0x000fe20000000800 */
[----:B------:R-:W-:Y:S01]  /*78e0*/  BSSY B0, `(.L_x_58) ;  /* 0x0000049000007945 */ /* 0x000fe20003800000 */
[----:B------:R-:W-:-:S04]  /*78f0*/  FMUL R6, R6, UR4 ;  /* 0x0000000406067c20 */ /* 0x000fc80008400000 */
        /* <DEDUP_REMOVED lines=48> */
[----:B------:R-:W-:Y:S06]  /*7c00*/  @!P0 BRA `(.L_x_59) ;  /* 0x0000000000588947 */ /* 0x000fec0003800000 */
[----:B------:R-:W-:Y:S01]  /*7c10*/  IADD3 R0, R4, 0x1800000, RZ ;  /* 0x0180000004007810 */ /* 0x000fe20007ffe0ff */
[----:B------:R-:W-:Y:S03]  /*7c20*/  BSSY B1, `(.L_x_60) ;  /* 0x000000d000017945 */ /* 0x000fe60003800000 */
[----:B------:R-:W-:-:S04]  /*7c30*/  LOP3.LUT R0, R0, 0x7f800000, RZ, 0xc0, !PT ;  /* 0x7f80000000007812 */ /* 0x000fc800078ec0ff */
[----:B------:R-:W-:-:S13]  /*7c40*/  ISETP.GT.U32.AND P0, PT, R0, 0x1ffffff, PT ;  /* 0x01ffffff0000780c */ /* 0x000fda0003f04070 */
[----:B------:R-:W-:Y:S05]  /*7c50*/  @P0 BRA `(.L_x_61) ;  /* 0x0000000000140947 */ /* 0x000fea0003800000 */
[----:B------:R-:W-:Y:S02]  /*7c60*/  MOV R3, R4 ;  /* 0x0000000400037202 */ /* 0x000fe40000000f00 */
[----:B------:R-:W-:-:S07]  /*7c70*/  MOV R20, 0x7c90 ;  /* 0x00007c9000147802 */ /* 0x000fce0000000f00 */
[----:B------:R-:W-:Y:S05]  /*7c80*/  CALL.REL.NOINC `($__internal_0_$__cuda_sm20_rcp_rn_f32_slowpath) ;  /* 0x0000004000c87944 */ /* 0x000fea0003c00000 */
[----:B------:R-:W-:Y:S01]  /*7c90*/  MOV R8, R0 ;  /* 0x0000000000087202 */ /* 0x000fe20000000f00 */
[----:B------:R-:W-:Y:S06]  /*7ca0*/  BRA `(.L_x_62) ;  /* 0x0000000000107947 */ /* 0x000fec0003800000 */
.L_x_61:
[----:B------:R-:W1:Y:S02]  /*7cb0*/  MUFU.RCP R3, R4 ;  /* 0x0000000400037308 */ /* 0x000e640000001000 */
[----:B-1----:R-:W-:-:S04]  /*7cc0*/  FFMA R0, R4, R3, -1 ;  /* 0xbf80000004007423 */ /* 0x002fc80000000003 */
[----:B------:R-:W-:-:S04]  /*7cd0*/  FADD.FTZ R0, -R0, -RZ ;  /* 0x800000ff00007221 */ /* 0x000fc80000010100 */
[----:B------:R-:W-:-:S07]  /*7ce0*/  FFMA R8, R3, R0, R3 ;  /* 0x0000000003087223 */ /* 0x000fce0000000003 */
.L_x_62:
[----:B------:R-:W-:Y:S05]  /*7cf0*/  BSYNC B1 ;  /* 0x0000000000017941 */ /* 0x000fea0003800000 */
.L_x_60:
[----:B------:R-:W-:Y:S01]  /*7d00*/  FSETP.GEU.AND P0, PT, |R4|, 1.175494350822287508e-38, PT ;  /* 0x008000000400780b */ /* 0x000fe20003f0e200 */
[----:B------:R-:W-:-:S12]  /*7d10*/  ULDC UR4, c[0x0][0x600] ;  /* 0x0001800000047ab9 */ /* 0x000fd80000000800 */
[----:B------:R-:W-:-:S04]  /*7d20*/  @!P0 FMUL R4, R4, 16777216 ;  /* 0x4b80000004048820 */ /* 0x000fc80000400000 */
[----:B------:R-:W1:Y:S02]  /*7d30*/  MUFU.LG2 R0, R4 ;  /* 0x0000000400007308 */ /* 0x000e640000000c00 */
[----:B-1----:R-:W-:-:S04]  /*7d40*/  @!P0 FADD R0, R0, -24 ;  /* 0xc1c0000000008421 */ /* 0x002fc80000000000 */
[----:B------:R-:W-:-:S04]  /*7d50*/  FMUL R0, R0, 0.69314718246459960938 ;  /* 0x3f31721800007820 */ /* 0x000fc80000400000 */
[----:B------:R-:W-:-:S07]  /*7d60*/  FFMA R9, R5, UR4, R0 ;  /* 0x0000000405097c23 */ /* 0x000fce0008000000 */
.L_x_59:
[----:B------:R-:W-:Y:S05]  /*7d70*/  BSYNC B0 ;  /* 0x0000000000007941 */ /* 0x000fea0003800000 */
.L_x_58:
[----:B------:R-:W-:Y:S01]  /*7d80*/  R2UR UR4, R12 ;  /* 0x000000000c0472ca */ /* 0x000fe200000e0000 */
[----:B------:R-:W-:Y:S01]  /*7d90*/  UISETP.NE.AND UP0, UPT, UR61, 0x1, UPT ;  /* 0x000000013d00788c */ /* 0x000fe2000bf05270 */
[----:B------:R-:W-:Y:S01]  /*7da0*/  SHF.L.U32 R0, R153, 0x1f, RZ ;  /* 0x0000001f99007819 */ /* 0x000fe200000006ff */
[----:B------:R-:W-:Y:S01]  /*7db0*/  UISETP.NE.AND UP1, UPT, UR61, 0x2, UPT ;  /* 0x000000023d00788c */ /* 0x000fe2000bf25270 */
[----:B------:R-:W-:Y:S01]  /*7dc0*/  LOP3.LUT P0, RZ, R2, 0x3, RZ, 0xc0, !PT ;  /* 0x0000000302ff7812 */ /* 0x000fe2000780c0ff */
[----:B------:R-:W-:-:S07]  /*7dd0*/  USHF.L.U32 UR42, UR47, 0x6, URZ ;  /* 0x000000062f2a7899 */ /* 0x000fce000800063f */
[----:B------:R-:W-:Y:S01]  /*7de0*/  @!UP0 ULOP3.LUT UP2, URZ, UR45, 0x2, URZ, 0xc0, !UPT ;  /* 0x000000022d3f8892 */ /* 0x000fe2000f84c03f */
[----:B------:R-:W1:Y:S01]  /*7df0*/  SYNCS.PHASECHK.TRANS64.TRYWAIT P1, [UR4+0x8], R0 ;  /* 0x00000800ff0075a7 */ /* 0x000e620008020144 */
[----:B------:R-:W-:Y:S02]  /*7e00*/  @!UP0 ULOP3.LUT UR45, UR45, 0x1, URZ, 0xc0, !UPT ;  /* 0x000000012d2d8892 */ /* 0x000fe4000f8ec03f */
[----:B------:R-:W-:Y:S02]  /*7e10*/  @!UP0 USEL UR5, URZ, 0x1, UP2 ;  /* 0x000000013f058887 */ /* 0x000fe40009000000 */
[----:B------:R-:W-:Y:S02]  /*7e20*/  @!UP1 UIADD3 UR6, UR45, 0x1, URZ ;  /* 0x000000012d069890 */ /* 0x000fe4000fffe03f */
[----:B------:R-:W-:Y:S02]  /*7e30*/  @!UP0 ULOP3.LUT UR60, UR60, UR5, URZ, 0x3c, !UPT ;  /* 0x000000053c3c8292 */ /* 0x000fe4000f8e3c3f */
[----:B------:R-:W-:Y:S01]  /*7e40*/  @!UP1 UISETP.GT.U32.AND UP2, UPT, UR6, 0x1, UPT ;  /* 0x000000010600988c */ /* 0x000fe2000bf44070 */
[----:B------:R-:W-:Y:S01]  /*7e50*/  ULDC UR4, c[0x0][0x608] ;  /* 0x0001820000047ab9 */ /* 0x000fe20000000800 */
[----:B------:R-:W-:Y:S01]  /*7e60*/  @!UP1 ULOP3.LUT UR45, UR45, 0x1, URZ, 0xc, !UPT ;  /* 0x000000012d2d9892 */ /* 0x000fe2000f8e0c3f */
[----:B------:R-:W-:Y:S01]  /*7e70*/  FMUL R8, R8, UR4 ;  /* 0x0000000408087c20 */ /* 0x000fe20008400000 */
[----:B------:R-:W-:-:S04]  /*7e80*/  @!UP1 USEL UR5, URZ, 0x1, !UP2 ;  /* 0x000000013f059887 */ /* 0x000fc8000d000000 */
[----:B------:R-:W-:Y:S01]  /*7e90*/  @!UP1 ULOP3.LUT UR60, UR60, UR5, URZ, 0x3c, !UPT ;  /* 0x000000053c3c9292 */ /* 0x000fe2000f8e3c3f */
[----:B-1----:R-:W-:Y:S11]  /*7ea0*/  @!P1 BRA `(.L_x_63) ;  /* 0x0000003c00449947 */ /* 0x002ff60003800000 */
.L_x_135:
[----:B------:R-:W-:Y:S04]  /*7eb0*/  BSSY B0, `(.L_x_64) ;  /* 0x000001c000007945 */ /* 0x000fe80003800000 */
[----:B------:R-:W-:Y:S05]  /*7ec0*/  @P0 BRA `(.L_x_65) ;  /* 0x0000000000680947 */ /* 0x000fea0003800000 */
[----:B------:R-:W2:Y:S01]  /*7ed0*/  LDC R4, c[0x0][0xa10] ;  /* 0x00028400ff047b82 */ /* 0x000ea20000000800 */
[----:B------:R-:W-:Y:S01]  /*7ee0*/  R2UR UR4, R152 ;  /* 0x00000000980472ca */ /* 0x000fe200000e0000 */
[----:B------:R-:W-:Y:S01]  /*7ef0*/  ULDC.64 UR6, c[0x0][0x208] ;  /* 0x0000820000067ab9 */ /* 0x000fe20000000a00 */
[----:B-1----:R-:W-:Y:S02]  /*7f00*/  LOP3.LUT R0, R2, 0x60, RZ, 0xc0, !PT ;  /* 0x0000006002007812 */ /* 0x002fe400078ec0ff */
[----:B------:R-:W-:Y:S02]  /*7f10*/  SHF.R.U32.HI R3, RZ, 0x2, R2 ;  /* 0x00000002ff037819 */ /* 0x000fe40000011602 */
[----:B------:R-:W-:Y:S01]  /*7f20*/  SHF.R.U32.HI R0, RZ, 0x5, R0 ;  /* 0x00000005ff007819 */ /* 0x000fe20000011600 */
[----:B------:R-:W1:Y:S01]  /*7f30*/  LDC.64 R6, c[0x0][0x688] ;  /* 0x0001a200ff067b82 */ /* 0x000e620000000a00 */
[----:B------:R-:W-:Y:S02]  /*7f40*/  IADD3 R5, RZ, -UR46, RZ ;  /* 0x8000002eff057c10 */ /* 0x000fe4000fffe0ff */
[----:B------:R-:W-:-:S02]  /*7f50*/  LOP3.LUT R3, R3, 0x7, RZ, 0xc0, !PT ;  /* 0x0000000703037812 */ /* 0x000fc400078ec0ff */
[----:B------:R-:W-:-:S04]  /*7f60*/  SHF.L.U32 R0, R0, 0x4, RZ ;  /* 0x0000000400007819 */ /* 0x000fc800000006ff */
[----:B------:R-:W-:Y:S01]  /*7f70*/  LOP3.LUT R3, R0, 0xfffffff0, R3, 0xe2, !PT ;  /* 0xfffffff000037812 */ /* 0x000fe200078ee203 */
[----:B--2---:R-:W-:Y:S01]  /*7f80*/  IMAD R5, R4, R5, UR4 ;  /* 0x0000000404057e24 */ /* 0x004fe2000f8e0205 */
[----:B------:R-:W-:-:S03]  /*7f90*/  ULDC UR4, c[0x0][0x288] ;  /* 0x0000a20000047ab9 */ /* 0x000fc60000000800 */
[----:B-1----:R-:W-:Y:S02]  /*7fa0*/  IMAD R0, R5, R6, UR42 ;  /* 0x0000002a05007e24 */ /* 0x002fe4000f8e0206 */
[----:B------:R-:W-:Y:S02]  /*7fb0*/  VIADD R5, R3, UR42 ;  /* 0x0000002a03057c36 */ /* 0x000fe40008000000 */
[----:B------:R-:W-:-:S03]  /*7fc0*/  IMAD R0, R7, UR44, R0 ;  /* 0x0000002c07007c24 */ /* 0x000fc6000f8e0200 */
[----:B------:R-:W-:Y:S02]  /*7fd0*/  IADD3 R4, R5, 0x8, RZ ;  /* 0x0000000805047810 */ /* 0x000fe40007ffe0ff */
[----:B------:R-:W-:Y:S02]  /*7fe0*/  IADD3 R3, P2, R3, R0, RZ ;  /* 0x0000000003037210 */ /* 0x000fe40007f5e0ff */
[----:B------:R-:W-:Y:S02]  /*7ff0*/  ISETP.GE.U32.AND P0, PT, R5, UR4, PT ;  /* 0x0000000405007c0c */ /* 0x000fe4000bf06070 */
[----:B------:R-:W-:Y:S01]  /*8000*/  ISETP.GE.U32.AND P1, PT, R4, UR4, PT ;  /* 0x0000000404007c0c */ /* 0x000fe2000bf26070 */
[----:B------:R-:W-:Y:S01]  /*8010*/  ULDC.64 UR4, c[0x0][0x680] ;  /* 0x0001a00000047ab9 */ /* 0x000fe20000000a00 */
[----:B------:R-:W-:Y:S02]  /*8020*/  LEA.HI.X.SX32 R0, R0, RZ, 0x1, P2 ;  /* 0x000000ff00007211 */ /* 0x000fe400010f0eff */
[----:B------:R-:W-:-:S04]  /*8030*/  LEA R4, P2, R3, UR4, 0x2 ;  /* 0x0000000403047c11 */ /* 0x000fc8000f8410ff */
[----:B------:R-:W-:-:S05]  /*8040*/  LEA.HI.X R5, R3, UR5, R0, 0x2, P2 ;  /* 0x0000000503057c11 */ /* 0x000fca00090f1400 */
[----:B------:R2:W-:Y:S04]  /*8050*/  @!P0 STG.E desc[UR6][R4.64], R11 ;  /* 0x0000000b04008986 */ /* 0x0005e8000c101906 */
[----:B------:R2:W-:Y:S02]  /*8060*/  @!P1 STG.E desc[UR6][R4.64+0x20], R9 ;  /* 0x0000200904009986 */ /* 0x0005e4000c101906 */
.L_x_65:
[----:B------:R-:W-:Y:S05]  /*8070*/  BSYNC B0 ;  /* 0x0000000000007941 */ /* 0x000fea0003800000 */
.L_x_64:
[----:B------:R-:W-:Y:S01]  /*8080*/  ULDC.64 UR4, c[0x0][0x730] ;  /* 0x0001cc0000047ab9 */ /* 0x000fe20000000a00 */
[-C--:B------:R-:W-:Y:S01]  /*8090*/  FMUL R120, R26, R8.reuse ;  /* 0x000000081a787220 */ /* 0x080fe20000400000 */
[----:B------:R-:W-:Y:S01]  /*80a0*/  ISETP.NE.U32.AND P0, PT, RZ, UR4, PT ;  /* 0x00000004ff007c0c */ /* 0x000fe2000bf05070 */
[-C--:B------:R-:W-:Y:S01]  /*80b0*/  FMUL R27, R27, R8.reuse ;  /* 0x000000081b1b7220 */ /* 0x080fe20000400000 */
[-C--:B------:R-:W-:Y:S01]  /*80c0*/  FMUL R121, R30, R8.reuse ;  /* 0x000000081e797220 */ /* 0x080fe20000400000 */
[-C--:B------:R-:W-:Y:S01]  /*80d0*/  FMUL R31, R31, R8.reuse ;  /* 0x000000081f1f7220 */ /* 0x080fe20000400000 */
[----:B------:R-:W-:Y:S01]  /*80e0*/  ISETP.NE.AND.EX P0, PT, RZ, UR5, PT, P0 ;  /* 0x00000005ff007c0c */ /* 0x000fe2000bf05300 */
        /* <DEDUP_REMOVED lines=44> */
[----:B------:R-:W-:Y:S06]  /*83b0*/  @P0 BRA `(.L_x_66) ;  /* 0x0000000000280947 */ /* 0x000fec0003800000 */
[----:B------:R-:W-:Y:S02]  /*83c0*/  ULDC.64 UR4, c[0x0][0x728] ;  /* 0x0001ca0000047ab9 */ /* 0x000fe40000000a00 */
[----:B------:R-:W-:-:S04]  /*83d0*/  ISETP.NE.U32.AND P0, PT, RZ, UR4, PT ;  /* 0x00000004ff007c0c */ /* 0x000fc8000bf05070 */
[----:B------:R-:W-:-:S13]  /*83e0*/  ISETP.NE.AND.EX P0, PT, RZ, UR5, PT, P0 ;  /* 0x00000005ff007c0c */ /* 0x000fda000bf05300 */
[----:B------:R-:W-:Y:S05]  /*83f0*/  @!P0 BRA `(.L_x_67) ;  /* 0x0000000000108947 */ /* 0x000fea0003800000 */
[----:B--2---:R-:W2:Y:S01]  /*8400*/  LDC.64 R4, c[0x0][0x728] ;  /* 0x0001ca00ff047b82 */ /* 0x004ea20000000a00 */
[----:B------:R-:W-:Y:S02]  /*8410*/  ULDC.64 UR4, c[0x0][0x208] ;  /* 0x0000820000047ab9 */ /* 0x000fe40000000a00 */
[----:B--2---:R3:W5:Y:S01]  /*8420*/  LDG.E R23, desc[UR4][R4.64] ;  /* 0x0000000404177981 */ /* 0x004762000c1e1900 */
[----:B------:R-:W-:Y:S05]  /*8430*/  BRA `(.L_x_66) ;  /* 0x0000000000087947 */ /* 0x000fea0003800000 */
.L_x_67:
[----:B------:R-:W-:Y:S02]  /*8440*/  ULDC UR4, c[0x0][0x720] ;  /* 0x0001c80000047ab9 */ /* 0x000fe40000000800 */
[----:B------:R-:W-:-:S07]  /*8450*/  MOV R23, UR4 ;  /* 0x0000000400177c02 */ /* 0x000fce0008000f00 */
.L_x_66:
[----:B-1----:R-:W-:-:S04]  /*8460*/  MOV R0, RZ ;  /* 0x000000ff00007202 */ /* 0x002fc80000000f00 */
[----:B------:R-:W-:-:S13]  /*8470*/  LOP3.LUT P0, RZ, R0, 0x1bf, RZ, 0xc0, !PT ;  /* 0x000001bf00ff7812 */ /* 0x000fda000780c0ff */
[----:B------:R-:W-:Y:S05]  /*8480*/  @!P0 BRA `(.L_x_68) ;  /* 0x0000000000408947 */ /* 0x000fea0003800000 */
[----:B------:R-:W-:Y:S01]  /*8490*/  MOV R14, 0x0 ;  /* 0x00000000000e7802 */ /* 0x000fe20000000f00 */
[----:B------:R-:W-:Y:S01]  /*84a0*/  ULDC.64 UR4, c[0x4][0x70] ;  /* 0x01001c0000047ab9 */ /* 0x000fe20000000a00 */
[----:B------:R-:W-:Y:S01]  /*84b0*/  ULDC.64 UR6, c[0x4][0x8] ;  /* 0x0100020000067ab9 */ /* 0x000fe20000000a00 */
[----:B--23--:R-:W-:Y:S01]  /*84c0*/  MOV R4, UR4 ;  /* 0x0000000400047c02 */ /* 0x00cfe20008000f00 */
[----:B------:R-:W-:Y:S01]  /*84d0*/  IMAD.U32 R10, RZ, RZ, UR6 ;  /* 0x00000006ff0a7e24 */ /* 0x000fe2000f8e00ff */
[----:B------:R-:W-:Y:S01]  /*84e0*/  MOV R5, UR5 ;  /* 0x0000000500057c02 */ /* 0x000fe20008000f00 */
[----:B------:R-:W1:Y:S01]  /*84f0*/  LDC.64 R14, c[0x4][R14] ;  /* 0x010000000e0e7b82 */ /* 0x000e620000000a00 */
[----:B------:R-:W-:Y:S01]  /*8500*/  ULDC.64 UR4, c[0x4][0x78] ;  /* 0x01001e0000047ab9 */ /* 0x000fe20000000a00 */
[----:B------:R-:W-:Y:S02]  /*8510*/  MOV R11, UR7 ;  /* 0x00000007000b7c02 */ /* 0x000fe40008000f00 */
[----:B------:R-:W-:-:S02]  /*8520*/  MOV R6, UR4 ;  /* 0x0000000400067c02 */ /* 0x000fc40008000f00 */
[----:B------:R-:W-:Y:S02]  /*8530*/  MOV R7, UR5 ;  /* 0x0000000500077c02 */ /* 0x000fe40008000f00 */
[----:B------:R-:W-:Y:S02]  /*8540*/  MOV R8, 0x70 ;  /* 0x0000007000087802 */ /* 0x000fe40000000f00 */
[----:B------:R-:W-:Y:S02]  /*8550*/  MOV R12, 0x1 ;  /* 0x00000001000c7802 */ /* 0x000fe40000000f00 */
[----:B------:R-:W-:-:S07]  /*8560*/  MOV R13, RZ ;  /* 0x000000ff000d7202 */ /* 0x000fce0000000f00 */
[----:B------:R-:W-:-:S07]  /*8570*/  LEPC R20, `(.L_x_68) ;  /* 0x000000001014794e */ /* 0x000fce0000000000 */
[----:B-1---5:R-:W-:Y:S05]  /*8580*/  CALL.ABS.NOINC R14 ;  /* 0x000000000e007343 */ /* 0x022fea0003c00000 */
.L_x_68:
[----:B------:R-:W-:Y:S02]  /*8590*/  MOV R30, UR37 ;  /* 0x00000025001e7c02 */ /* 0x000fe40008000f00 */
[----:B------:R-:W-:-:S05]  /*85a0*/  MOV R3, UR61 ;  /* 0x0000003d00037c02 */ /* 0x000fca0008000f00 */
[----:B------:R-:W-:-:S05]  /*85b0*/  IMAD R30, R3, 0x2200, R30 ;  /* 0x00002200031e7824 */ /* 0x000fca00078e021e */
[----:B------:R-:W-:-:S04]  /*85c0*/  IADD3 R26, R30, 0x27e00, RZ ;  /* 0x00027e001e1a7810 */ /* 0x000fc80007ffe0ff */
[----:B------:R-:W-:-:S13]  /*85d0*/  LOP3.LUT P0, RZ, R26, 0x1b0, RZ, 0xc0, !PT ;  /* 0x000001b01aff7812 */ /* 0x000fda000780c0ff */
[----:B------:R-:W-:Y:S05]  /*85e0*/  @!P0 BRA `(.L_x_69) ;  /* 0x0000000000408947 */ /* 0x000fea0003800000 */
[----:B------:R-:W-:Y:S01]  /*85f0*/  MOV R14, 0x0 ;  /* 0x00000000000e7802 */ /* 0x000fe20000000f00 */
[----:B------:R-:W-:Y:S01]  /*8600*/  ULDC.64 UR4, c[0x4][0x70] ;  /* 0x01001c0000047ab9 */ /* 0x000fe20000000a00 */
[----:B------:R-:W-:Y:S01]  /*8610*/  ULDC.64 UR6, c[0x4][0x78] ;  /* 0x01001e0000067ab9 */ /* 0x000fe20000000a00 */
[----:B--23--:R-:W-:Y:S01]  /*8620*/  IMAD.U32 R4, RZ, RZ, UR4 ;  /* 0x00000004ff047e24 */ /* 0x00cfe2000f8e00ff */
[----:B------:R-:W-:Y:S01]  /*8630*/  MOV R5, UR5 ;  /* 0x0000000500057c02 */ /* 0x000fe20008000f00 */
[----:B------:R-:W-:Y:S01]  /*8640*/  ULDC.64 UR4, c[0x4][0x10] ;  /* 0x0100040000047ab9 */ /* 0x000fe20000000a00 */
[----:B------:R-:W1:Y:S01]  /*8650*/  LDC.64 R14, c[0x4][R14] ;  /* 0x010000000e0e7b82 */ /* 0x000e620000000a00 */
[----:B------:R-:W-:Y:S01]  /*8660*/  MOV R6, UR6 ;  /* 0x0000000600067c02 */ /* 0x000fe20008000f00 */
[----:B------:R-:W-:Y:S01]  /*8670*/  IMAD.MOV.U32 R13, RZ, RZ, RZ ;  /* 0x000000ffff0d7224 */ /* 0x000fe200078e00ff */
[----:B------:R-:W-:Y:S02]  /*8680*/  MOV R7, UR7 ;  /* 0x0000000700077c02 */ /* 0x000fe40008000f00 */
[----:B------:R-:W-:-:S02]  /*8690*/  MOV R10, UR4 ;  /* 0x00000004000a7c02 */ /* 0x000fc40008000f00 */
[----:B------:R-:W-:Y:S02]  /*86a0*/  MOV R11, UR5 ;  /* 0x00000005000b7c02 */ /* 0x000fe40008000f00 */
[----:B------:R-:W-:Y:S02]  /*86b0*/  MOV R8, 0x70 ;  /* 0x0000007000087802 */ /* 0x000fe40000000f00 */
[----:B------:R-:W-:-:S07]  /*86c0*/  MOV R12, 0x1 ;  /* 0x00000001000c7802 */ /* 0x000fce0000000f00 */
[----:B------:R-:W-:-:S07]  /*86d0*/  LEPC R20, `(.L_x_69) ;  /* 0x000000001014794e */ /* 0x000fce0000000000 */
[----:B-1---5:R-:W-:Y:S05]  /*86e0*/  CALL.ABS.NOINC R14 ;  /* 0x000000000e007343 */ /* 0x022fea0003c00000 */
.L_x_69:
[C---:B------:R-:W-:Y:S01]  /*86f0*/  SHF.L.U32 R0, R2.reuse, 0x4, RZ ;  /* 0x0000000402007819 */ /* 0x040fe200000006ff */
[----:B------:R-:W-:Y:S01]  /*8700*/  ULDC.64 UR4, c[0x0][0x730] ;  /* 0x0001cc0000047ab9 */ /* 0x000fe20000000a00 */
[----:B------:R-:W-:Y:S02]  /*8710*/  SHF.L.U32 R3, R2, 0x5, RZ ;  /* 0x0000000502037819 */ /* 0x000fe400000006ff */
[----:B------:R-:W-:Y:S02]  /*8720*/  LOP3.LUT R0, R0, 0x600, RZ, 0xc0, !PT ;  /* 0x0000060000007812 */ /* 0x000fe400078ec0ff */
[----:B--23--:R-:W-:Y:S02]  /*8730*/  LOP3.LUT R4, R3, 0xc0, RZ, 0xc0, !PT ;  /* 0x000000c003047812 */ /* 0x00cfe400078ec0ff */
[----:B------:R-:W-:Y:S02]  /*8740*/  LOP3.LUT R0, R0, 0x20, R3, 0xf8, !PT ;  /* 0x0000002000007812 */ /* 0x000fe400078ef803 */
[----:B------:R-:W-:-:S02]  /*8750*/  SHF.R.U32.HI R5, RZ, 0x1, R2 ;  /* 0x00000001ff057819 */ /* 0x000fc40000011602 */
[----:B------:R-:W-:Y:S02]  /*8760*/  LOP3.LUT R3, R0, 0x100, R3, 0xf8, !PT ;  /* 0x0000010000037812 */ /* 0x000fe400078ef803 */
[----:B------:R-:W-:Y:S02]  /*8770*/  LOP3.LUT R0, R2, 0x7f, RZ, 0xc0, !PT ;  /* 0x0000007f02007812 */ /* 0x000fe400078ec0ff */
[----:B------:R-:W-:Y:S01]  /*8780*/  ISETP.NE.U32.AND P0, PT, RZ, UR4, PT ;  /* 0x00000004ff007c0c */ /* 0x000fe2000bf05070 */
[----:B------:R-:W-:Y:S01]  /*8790*/  ULDC UR4, c[0x0][0x720] ;  /* 0x0001c80000047ab9 */ /* 0x000fe20000000800 */
[----:B------:R-:W-:Y:S02]  /*87a0*/  IADD3 R0, R0, 0x1f, RZ ;  /* 0x0000001f00007810 */ /* 0x000fe40007ffe0ff */
[----:B------:R-:W-:Y:S02]  /*87b0*/  LOP3.LUT R4, R4, 0x8, R5, 0xf8, !PT ;  /* 0x0000000804047812 */ /* 0x000fe400078ef805 */
[----:B------:R-:W-:-:S02]  /*87c0*/  ISETP.NE.AND.EX P0, PT, RZ, UR5, PT, P0 ;  /* 0x00000005ff007c0c */ /* 0x000fc4000bf05300 */
[----:B------:R-:W-:Y:S02]  /*87d0*/  ISETP.GT.U32.AND P1, PT, R0, 0x3e, PT ;  /* 0x0000003e0000780c */ /* 0x000fe40003f24070 */
[----:B------:R-:W-:Y:S02]  /*87e0*/  SHF.L.U32 R5, R2, 0x2, RZ ;  /* 0x0000000202057819 */ /* 0x000fe400000006ff */
[----:B-----5:R-:W-:Y:S02]  /*87f0*/  FSEL R122, R23, UR4, !P0 ;  /* 0x00000004177a7c08 */ /* 0x020fe4000c000000 */
[----:B------:R-:W-:Y:S02]  /*8800*/  LOP3.LUT R4, R4, 0x18, R5, 0x78, !PT ;  /* 0x0000001804047812 */ /* 0x000fe400078e7805 */
[----:B------:R-:W-:Y:S01]  /*8810*/  LOP3.LUT P0, RZ, R2, 0x4, RZ, 0xc0, !PT ;  /* 0x0000000402ff7812 */ /* 0x000fe2000780c0ff */
[----:B------:R-:W-:Y:S01]  /*8820*/  FMUL R5, R120, R122 ;  /* 0x0000007a78057220 */ /* 0x000fe20000400000 */
[----:B------:R-:W-:Y:S01]  /*8830*/  LOP3.LUT R3, R3, R4, RZ, 0xfc, !PT ;  /* 0x0000000403037212 */ /* 0x000fe200078efcff */
        /* <DEDUP_REMOVED lines=15> */
[----:B------:R-:W-:Y:S01]  /*8930*/  MOV R21, 0x20 ;  /* 0x0000002000157802 */ /* 0x000fe20000000f00 */
        /* <DEDUP_REMOVED lines=18> */
[----:B------:R-:W-:Y:S01]  /*8a60*/  F2FP.F16.F32.PACK_AB R5, R0, R5 ;  /* 0x000000050005723e */ /* 0x000fe200000000ff */
[----:B------:R-:W-:Y:S01]  /*8a70*/  FMUL R41, R41, R122 ;  /* 0x0000007a29297220 */ /* 0x000fe20000400000 */
[----:B------:R-:W-:Y:S01]  /*8a80*/  F2FP.F16.F32.PACK_AB R6, R29, R6 ;  /* 0x000000061d06723e */ /* 0x000fe200000000ff */
[-C--:B------:R-:W-:Y:S01]  /*8a90*/  FMUL R40, R40, R122.reuse ;  /* 0x0000007a28287220 */ /* 0x080fe20000400000 */
[----:B------:R-:W-:Y:S01]  /*8aa0*/  F2FP.F16.F32.PACK_AB R7, R8, R7 ;  /* 0x000000070807723e */ /* 0x000fe200000000ff */
[-C--:B------:R-:W-:Y:S01]  /*8ab0*/  FMUL R45, R45, R122.reuse ;  /* 0x0000007a2d2d7220 */ /* 0x080fe20000400000 */
        /* <DEDUP_REMOVED lines=64> */
[----:B------:R-:W-:Y:S02]  /*8ec0*/  SEL R21, R21, 0xffffffe0, !P0 ;  /* 0xffffffe015157807 */ /* 0x000fe40004000000 */
[C---:B------:R-:W-:Y:S02]  /*8ed0*/  LEA R0, R3.reuse, R26, 0x1 ;  /* 0x0000001a03007211 */ /* 0x040fe400078e08ff */
[----:B------:R-:W-:Y:S01]  /*8ee0*/  LEA R29, R3, R30, 0x1 ;  /* 0x0000001e031d7211 */ /* 0x000fe200078e08ff */
[----:B------:R-:W-:Y:S06]  /*8ef0*/  @P1 BRA `(.L_x_70) ;  /* 0x0000000000041947 */ /* 0x000fec0003800000 */
[----:B------:R-:W-:-:S04]  /*8f00*/  DEPBAR.LE SB0, 0x1 ;  /* 0x000080400000791a */ /* 0x000fc80000000000 */
.L_x_70:
[----:B------:R-:W-:Y:S05]  /*8f10*/  WARPSYNC.ALL ;  /* 0x0000000000007948 */ /* 0x000fea0003800000 */
[----:B------:R-:W-:Y:S01]  /*8f20*/  BAR.SYNC.DEFER_BLOCKING 0x1, 0x80 ;  /* 0x0042000000007b1d */ /* 0x000fe20000010000 */
[----:B------:R-:W-:Y:S01]  /*8f30*/  IMAD.IADD R3, R0, 0x1, R21 ;  /* 0x0000000100037824 */ /* 0x000fe200078e0215 */
[----:B------:R-:W-:Y:S02]  /*8f40*/  F2FP.F16.F32.PACK_AB R13, R13, R14 ;  /* 0x0000000e0d0d723e */ /* 0x000fe400000000ff */
[----:B------:R-:W-:Y:S02]  /*8f50*/  F2FP.F16.F32.PACK_AB R24, R24, R27 ;  /* 0x0000001b1818723e */ /* 0x000fe400000000ff */
[----:B------:R-:W-:Y:S01]  /*8f60*/  BSSY B0, `(.L_x_71) ;  /* 0x000001f000007945 */ /* 0x000fe20003800000 */
[----:B------:R-:W-:-:S02]  /*8f70*/  F2FP.F16.F32.PACK_AB R12, R41, R40 ;  /* 0x00000028290c723e */ /* 0x000fc400000000ff */
[----:B------:R-:W-:Y:S02]  /*8f80*/  F2FP.F16.F32.PACK_AB R14, R45, R44 ;  /* 0x0000002c2d0e723e */ /* 0x000fe400000000ff */
[----:B------:R-:W-:Y:S02]  /*8f90*/  F2FP.F16.F32.PACK_AB R15, R15, R20 ;  /* 0x000000140f0f723e */ /* 0x000fe400000000ff */
[----:B------:R-:W-:Y:S02]  /*8fa0*/  F2FP.F16.F32.PACK_AB R25, R28, R31 ;  /* 0x0000001f1c19723e */ /* 0x000fe400000000ff */
[----:B------:R-:W-:Y:S02]  /*8fb0*/  F2FP.F16.F32.PACK_AB R26, R53, R52 ;  /* 0x00000034351a723e */ /* 0x000fe400000000ff */
[----:B------:R-:W-:Y:S02]  /*8fc0*/  F2FP.F16.F32.PACK_AB R27, R34, R35 ;  /* 0x00000023221b723e */ /* 0x000fe400000000ff */
[----:B------:R-:W-:Y:S01]  /*8fd0*/  IADD3 R21, R21, 0x1000, R0 ;  /* 0x0000100015157810 */ /* 0x000fe20007ffe000 */
[----:B------:R1:W-:Y:S04]  /*8fe0*/  STSM.16.M88.4 [R29+0x27e00], R4 ;  /* 0x027e00041d007844 */ /* 0x0003e80000000200 */
[----:B------:R1:W-:Y:S01]  /*8ff0*/  STSM.16.M88.4 [R3], R8 ;  /* 0x0000000803007844 */ /* 0x0003e20000000200 */
[----:B------:R-:W-:Y:S01]  /*9000*/  @!PT LDS RZ, [RZ] ;  /* 0x00000000fffff984 */ /* 0x000fe20000000800 */
[----:B------:R-:W-:Y:S01]  /*9010*/  @!PT LDS RZ, [RZ] ;  /* 0x00000000fffff984 */ /* 0x000fe20000000800 */
[----:B------:R-:W-:Y:S01]  /*9020*/  @!PT LDS RZ, [RZ] ;  /* 0x00000000fffff984 */ /* 0x000fe20000000800 */
[----:B------:R-:W-:Y:S01]  /*9030*/  @!PT LDS RZ, [RZ] ;  /* 0x00000000fffff984 */ /* 0x000fe20000000800 */
[----:B------:R2:W-:Y:S06]  /*9040*/  MEMBAR.ALL.CTA ;  /* 0x0000000000007992 */ /* 0x0005ec0000008000 */
[----:B--2---:R-:W2:Y:S02]  /*9050*/  FENCE.VIEW.ASYNC.S ;  /* 0x00000000000073c6 */ /* 0x004ea40000000000 */
[----:B--2---:R-:W-:Y:S06]  /*9060*/  BAR.SYNC.DEFER_BLOCKING 0x1, 0x80 ;  /* 0x0042000000007b1d */ /* 0x004fec0000010000 */
[----:B------:R-:W-:Y:S05]  /*9070*/  @P1 BRA `(.L_x_72) ;  /* 0x0000000000341947 */ /* 0x000fea0003800000 */
[----:B------:R-:W-:Y:S01]  /*9080*/  R2UR UR5, R152 ;  /* 0x00000000980572ca */ /* 0x000fe200000e0000 */
[----:B------:R-:W-:Y:S01]  /*9090*/  ULDC.64 UR8, c[0x0][0x198] ;  /* 0x0000660000087ab9 */ /* 0x000fe20000000a00 */
[----:B------:R-:W-:Y:S01]  /*90a0*/  R2UR UR40, R30 ;  /* 0x000000001e2872ca */ /* 0x000fe200000e0000 */
[----:B------:R-:W-:Y:S02]  /*90b0*/  UIADD3 UR43, -UR46, URZ, URZ ;  /* 0x0000003f2e2b7290 */ /* 0x000fe4000fffe13f */
[----:B------:R-:W-:Y:S01]  /*90c0*/  UIADD3 UR6, UP0, UR8, 0x670, URZ ;  /* 0x0000067008067890 */ /* 0x000fe2000ff1e03f */
[----:B------:R-:W-:Y:S01]  /*90d0*/  ULDC UR4, c[0x0][0xa10] ;  /* 0x0002840000047ab9 */ /* 0x000fe20000000800 */
[----:B------:R-:W-:Y:S02]  /*90e0*/  UMOV UR41, URZ ;  /* 0x0000003f00297c82 */ /* 0x000fe40008000000 */
[----:B------:R-:W-:-:S04]  /*90f0*/  UIADD3.X UR7, URZ, UR9, URZ, UP0, !UPT ;  /* 0x000000093f077290 */ /* 0x000fc800087fe43f */
[----:B------:R-:W-:Y:S02]  /*9100*/  UIMAD UR43, UR4, UR43, UR5 ;  /* 0x0000002b042b72a4 */ /* 0x000fe4000f8e0205 */
[----:B------:R-:W-:-:S09]  /*9110*/  UIADD3 UR40, UR40, 0x27e00, URZ ;  /* 0x00027e0028287890 */ /* 0x000fd2000fffe03f */
[----:B------:R2:W-:Y:S01]  /*9120*/  UTMASTG.4D [UR40], [UR6] ;  /* 0x00000028060073b5 */ /* 0x0005e20008018000 */
[----:B------:R0:W-:Y:S01]  /*9130*/  UTMACMDFLUSH ;  /* 0x00000000000079b7 */ /* 0x0001e20000000000 */
[----:B--2---:R-:W-:-:S04]  /*9140*/  DEPBAR.LE SB0, 0x1 ;  /* 0x000080400000791a */ /* 0x004fc80000000000 */
.L_x_72:
[----:B------:R-:W-:Y:S05]  /*9150*/  BSYNC B0 ;  /* 0x0000000000007941 */ /* 0x000fea0003800000 */
.L_x_71:
[----:B------:R-:W-:Y:S01]  /*9160*/  BAR.SYNC.DEFER_BLOCKING 0x1, 0x80 ;  /* 0x0042000000007b1d */ /* 0x000fe20000010000 */
[----:B-1----:R-:W-:Y:S02]  /*9170*/  F2FP.F16.F32.PACK_AB R4, R57, R56 ;  /* 0x000000383904723e */ /* 0x002fe400000000ff */
[----:B------:R-:W-:Y:S02]  /*9180*/  F2FP.F16.F32.PACK_AB R5, R38, R39 ;  /* 0x000000272605723e */ /* 0x000fe400000000ff */
[----:B------:R-:W-:Y:S01]  /*9190*/  F2FP.F16.F32.PACK_AB R6, R61, R60 ;  /* 0x0000003c3d06723e */ /* 0x000fe200000000ff */
[----:B------:R-:W-:Y:S01]  /*91a0*/  BSSY B0, `(.L_x_73) ;  /* 0x000001f000007945 */ /* 0x000fe20003800000 */
[----:B------:R-:W-:Y:S02]  /*91b0*/  F2FP.F16.F32.PACK_AB R7, R42, R43 ;  /* 0x0000002b2a07723e */ /* 0x000fe400000000ff */
[----:B------:R-:W-:Y:S02]  /*91c0*/  F2FP.F16.F32.PACK_AB R8, R65, R64 ;  /* 0x000000404108723e */ /* 0x000fe400000000ff */
[----:B------:R-:W-:-:S02]  /*91d0*/  F2FP.F16.F32.PACK_AB R9, R46, R47 ;  /* 0x0000002f2e09723e */ /* 0x000fc400000000ff */
[----:B------:R-:W-:Y:S02]  /*91e0*/  F2FP.F16.F32.PACK_AB R10, R69, R68 ;  /* 0x00000044450a723e */ /* 0x000fe400000000ff */
[----:B------:R-:W-:Y:S01]  /*91f0*/  F2FP.F16.F32.PACK_AB R11, R48, R49 ;  /* 0x00000031300b723e */ /* 0x000fe200000000ff */
        /* <DEDUP_REMOVED lines=16> */
[----:B------:R-:W-:Y:S02]  /*9300*/  UMOV UR9, 0x20 ;  /* 0x0000002000097882 */ /* 0x000fe40000000000 */
[----:B------:R-:W-:Y:S01]  /*9310*/  UIADD3.X UR7, URZ, UR13, URZ, UP0, !UPT ;  /* 0x0000000d3f077290 */ /* 0x000fe200087fe43f */
[----:B------:R-:W-:Y:S01]  /*9320*/  UMOV UR10, UR42 ;  /* 0x0000002a000a7c82 */ /* 0x000fe20008000000 */
[----:B------:R-:W-:-:S02]  /*9330*/  UMOV UR12, UR44 ;  /* 0x0000002c000c7c82 */ /* 0x000fc40008000000 */
[----:B------:R-:W-:Y:S02]  /*9340*/  UIMAD UR11, UR4, UR11, UR5 ;  /* 0x0000000b040b72a4 */ /* 0x000fe4000f8e0205 */
[----:B------:R-:W-:-:S09]  /*9350*/  UIADD3 UR8, UR8, 0x28e00, URZ ;  /* 0x00028e0008087890 */ /* 0x000fd2000fffe03f */
[----:B------:R2:W-:Y:S01]  /*9360*/  UTMASTG.4D [UR8], [UR6] ;  /* 0x00000008060073b5 */ /* 0x0005e20008018000 */
[----:B------:R0:W-:Y:S01]  /*9370*/  UTMACMDFLUSH ;  /* 0x00000000000079b7 */ /* 0x0001e20000000000 */
[----:B--2---:R-:W-:-:S04]  /*9380*/  DEPBAR.LE SB0, 0x1 ;  /* 0x000080400000791a */ /* 0x004fc80000000000 */
.L_x_74:
[----:B------:R-:W-:Y:S05]  /*9390*/  BSYNC B0 ;  /* 0x0000000000007941 */ /* 0x000fea0003800000 */
.L_x_73:
[----:B------:R-:W-:Y:S01]  /*93a0*/  BAR.SYNC.DEFER_BLOCKING 0x1, 0x80 ;  /* 0x0042000000007b1d */ /* 0x000fe20000010000 */
[----:B------:R-:W-:Y:S02]  /*93b0*/  F2FP.F16.F32.PACK_AB R80, R81, R80 ;  /* 0x000000505150723e */ /* 0x000fe400000000ff */
[----:B-1----:R-:W-:Y:S02]  /*93c0*/  F2FP.F16.F32.PACK_AB R12, R73, R72 ;  /* 0x00000048490c723e */ /* 0x002fe400000000ff */
[----:B------:R-:W-:Y:S01]  /*93d0*/  F2FP.F16.F32.PACK_AB R13, R50, R51 ;  /* 0x00000033320d723e */ /* 0x000fe200000000ff */
[----:B------:R-:W-:Y:S01]  /*93e0*/  BSSY B0, `(.L_x_75) ;  /* 0x000001f000007945 */ /* 0x000fe20003800000 */
[----:B------:R-:W-:Y:S02]  /*93f0*/  F2FP.F16.F32.PACK_AB R14, R77, R76 ;  /* 0x0000004c4d0e723e */ /* 0x000fe400000000ff */
[----:B------:R-:W-:Y:S02]  /*9400*/  F2FP.F16.F32.PACK_AB R15, R54, R55 ;  /* 0x00000037360f723e */ /* 0x000fe400000000ff */
[----:B------:R-:W-:-:S02]  /*9410*/  F2FP.F16.F32.PACK_AB R81, R58, R59 ;  /* 0x0000003b3a51723e */ /* 0x000fc400000000ff */
[----:B------:R-:W-:Y:S02]  /*9420*/  F2FP.F16.F32.PACK_AB R82, R85, R84 ;  /* 0x000000545552723e */ /* 0x000fe400000000ff */
[----:B------:R-:W-:Y:S01]  /*9430*/  F2FP.F16.F32.PACK_AB R83, R62, R63 ;  /* 0x0000003f3e53723e */ /* 0x000fe200000000ff */
[----:B------:R1:W-:Y:S04]  /*9440*/  STSM.16.M88.4 [R0], R4 ;  /* 0x0000000400007844 */ /* 0x0003e80000000200 */
        /* <DEDUP_REMOVED lines=24> */
.L_x_76:
[----:B------:R-:W-:Y:S05]  /*95d0*/  BSYNC B0 ;  /* 0x0000000000007941 */ /* 0x000fea0003800000 */
.L_x_75:
[----:B------:R-:W-:Y:S01]  /*95e0*/  BAR.SYNC.DEFER_BLOCKING 0x1, 0x80 ;  /* 0x0042000000007b1d */ /* 0x000fe20000010000 */
[----:B------:R-:W-:Y:S02]  /*95f0*/  F2FP.F16.F32.PACK_AB R96, R97, R96 ;  /* 0x000000606160723e */ /* 0x000fe400000000ff */
        /* <DEDUP_REMOVED lines=15> */
[----:B---3--:R-:W3:Y:S02]  /*96f0*/  FENCE.VIEW.ASYNC.S ;  /* 0x00000000000073c6 */ /* 0x008ee40000000000 */
[----:B---3--:R-:W-:Y:S06]  /*9700*/  BAR.SYNC.DEFER_BLOCKING 0x1, 0x80 ;  /* 0x0042000000007b1d */ /* 0x008fec0000010000 */
        /* <DEDUP_REMOVED lines=15> */
[----:B---3--:R-:W-:-:S04]  /*9800*/  DEPBAR.LE SB0, 0x1 ;  /* 0x000080400000791a */ /* 0x008fc80000000000 */
.L_x_78:
[----:B------:R-:W-:Y:S05]  /*9810*/  BSYNC B0 ;  /* 0x0000000000007941 */ /* 0x000fea0003800000 */
.L_x_77:
        /* <DEDUP_REMOVED lines=17> */
[----:B----4-:R-:W4:Y:S02]  /*9930*/  FENCE.VIEW.ASYNC.S ;  /* 0x00000000000073c6 */ /* 0x010f240000000000 */
[----:B----4-:R-:W-:Y:S06]  /*9940*/  BAR.SYNC.DEFER_BLOCKING 0x1, 0x80 ;  /* 0x0042000000007b1d */ /* 0x010fec0000010000 */
        /* <DEDUP_REMOVED lines=15> */
[----:B----4-:R-:W-:-:S04]  /*9a40*/  DEPBAR.LE SB0, 0x1 ;  /* 0x000080400000791a */ /* 0x010fc80000000000 */
.L_x_80:
[----:B------:R-:W-:Y:S05]  /*9a50*/  BSYNC B0 ;  /* 0x0000000000007941 */ /* 0x000fea0003800000 */
.L_x_79:
[----:B------:R-:W-:Y:S06]  /*9a60*/  BAR.SYNC.DEFER_BLOCKING 0x1, 0x80 ;  /* 0x0042000000007b1d */ /* 0x000fec0000010000 */
[----:B------:R-:W-:Y:S01]  /*9a70*/  BSSY B0, `(.L_x_81) ;  /* 0x0000019000007945 */ /* 0x000fe20003800000 */
[----:B------:R4:W-:Y:S04]  /*9a80*/  STSM.16.M88.4 [R0+0x1000], R104 ;  /* 0x0010006800007844 */ /* 0x0009e80000000200 */
[----:B------:R4:W-:Y:S01]  /*9a90*/  STSM.16.M88.4 [R21], R112 ;  /* 0x0000007015007844 */ /* 0x0009e20000000200 */
[----:B------:R-:W-:Y:S01]  /*9aa0*/  @!PT LDS RZ, [RZ] ;  /* 0x00000000fffff984 */ /* 0x000fe20000000800 */
[----:B------:R-:W-:Y:S01]  /*9ab0*/  @!PT LDS RZ, [RZ] ;  /* 0x00000000fffff984 */ /* 0x000fe20000000800 */
[----:B------:R-:W-:Y:S01]  /*9ac0*/  @!PT LDS RZ, [RZ] ;  /* 0x00000000fffff984 */ /* 0x000fe20000000800 */
[----:B------:R-:W-:Y:S01]  /*9ad0*/  @!PT LDS RZ, [RZ] ;  /* 0x00000000fffff984 */ /* 0x000fe20000000800 */
[----:B------:R5:W-:Y:S06]  /*9ae0*/  MEMBAR.ALL.CTA ;  /* 0x0000000000007992 */ /* 0x000bec0000008000 */
[----:B-----5:R-:W5:Y:S02]  /*9af0*/  FENCE.VIEW.ASYNC.S ;  /* 0x00000000000073c6 */ /* 0x020f640000000000 */
[----:B-----5:R-:W-:Y:S06]  /*9b00*/  BAR.SYNC.DEFER_BLOCKING 0x1, 0x80 ;  /* 0x0042000000007b1d */ /* 0x020fec0000010000 */
        /* <DEDUP_REMOVED lines=13> */
[----:B------:R1:W-:Y:S02]  /*9be0*/  UTMASTG.4D [UR8], [UR6] ;  /* 0x00000008060073b5 */ /* 0x0003e40008018000 */
[----:B-1----:R0:W-:Y:S02]  /*9bf0*/  UTMACMDFLUSH ;  /* 0x00000000000079b7 */ /* 0x0021e40000000000 */
.L_x_82:
[----:B------:R-:W-:Y:S05]  /*9c00*/  BSYNC B0 ;  /* 0x0000000000007941 */ /* 0x000fea0003800000 */
.L_x_81:
[----:B------:R-:W-:Y:S01]  /*9c10*/  ULEA UR4, UR61, 0xfffffff8, 0x3 ;  /* 0xfffffff83d047891 */ /* 0x000fe2000f8e183f */
[----:B------:R-:W-:-:S04]  /*9c20*/  DEPBAR.LE SB0, 0x0 ;  /* 0x000080000000791a */ /* 0x000fc80000000000 */
[----:B------:R-:W-:Y:S01]  /*9c30*/  ULOP3.LUT UR4, UR4, 0x8, URZ, 0xc0, !UPT ;  /* 0x0000000804047892 */ /* 0x000fe2000f8ec03f */
[----:B------:R-:W-:-:S03]  /*9c40*/  LOP3.LUT R153, R153, 0x1, RZ, 0x3c, !PT ;  /* 0x0000000199997812 */ /* 0x000fc600078e3cff */
[----:B------:R-:W-:-:S06]  /*9c50*/  ULOP3.LUT UR4, UR4, 0x18, URZ, 0x3c, !UPT ;  /* 0x0000001804047892 */ /* 0x000fcc000f8e3c3f */
[----:B-1234-:R-:W-:Y:S01]  /*9c60*/  MOV R0, UR4 ;  /* 0x0000000400007c02 */ /* 0x01efe20008000f00 */
[----:B------:R-:W-:Y:S02]  /*9c70*/  ULDC UR4, c[0x0][0xc] ;  /* 0x0000030000047ab9 */ /* 0x000fe40000000800 */
[----:B------:R-:W-:Y:S01]  /*9c80*/  IADD3 R17, R17, UR4, RZ ;  /* 0x0000000411117c10 */ /* 0x000fe2000fffe0ff */
[----:B------:R-:W-:Y:S01]  /*9c90*/  ULDC UR4, c[0x0][0xa00] ;  /* 0x0002800000047ab9 */ /* 0x000fe20000000800 */
[----:B------:R1:W-:Y:S02]  /*9ca0*/  SYNCS.ARRIVE.TRANS64.A1T0 RZ, [R0+UR37+0x2e490], RZ ;  /* 0x02e490ff00ff79a7 */ /* 0x0003e40008100025 */
[----:B------:R-:W-:-:S13]  /*9cb0*/  ISETP.GE.AND P0, PT, R17, UR4, PT ;  /* 0x0000000411007c0c */ /* 0x000fda000bf06270 */
[----:B-1----:R-:W-:Y:S05]  /*9cc0*/  @!P0 BRA `(.L_x_83) ;  /* 0xffffff7000088947 */ /* 0x002fea000383ffff */
[----:B------:R-:W-:Y:S05]  /*9cd0*/  EXIT ;  /* 0x000000000000794d */ /* 0x000fea0003800000 */
.L_x_6:
[----:B------:R-:W-:-:S08]  /*9ce0*/  NOP ;  /* 0x0000000000007918 */ /* 0x000fd00000000000 */
[----:B------:R-:W2:-:S00]  /*9cf0*/  USETMAXREG.DEALLOC.CTAPOOL 0x18 ;  /* 0x00000018000079c8 */ /* 0x000e8000080e0500 */
[----:B------:R-:W-:-:S13]  /*9d00*/  PLOP3.LUT P3, PT, PT, PT, UP0, 0x80, 0x0 ;  /* 0x000000000000781c */ /* 0x000fda0003f6f008 */
[----:B--2---:R-:W-:Y:S05]  /*9d10*/  @!P3 BRA `(.L_x_84) ;  /* 0x000000080090b947 */ /* 0x004fea0003800000 */
[----:B------:R-:W-:-:S13]  /*9d20*/  PLOP3.LUT P2, PT, PT, PT, UP1, 0x80, 0x0 ;  /* 0x000000000000781c */ /* 0x000fda0003f4f018 */
[----:B-1----:R-:W-:Y:S05]  /*9d30*/  @P2 EXIT ;  /* 0x000000000000294d */ /* 0x002fea0003800000 */
[----:B------:R-:W-:Y:S02]  /*9d40*/  ULDC UR4, c[0x0][0xa00] ;  /* 0x0002800000047ab9 */ /* 0x000fe40000000800 */
[----:B------:R-:W-:-:S13]  /*9d50*/  ISETP.GE.AND P2, PT, R17, UR4, PT ;  /* 0x0000000411007c0c */ /* 0x000fda000bf46270 */
[----:B------:R-:W-:Y:S05]  /*9d60*/  @P2 EXIT ;  /* 0x000000000000294d */ /* 0x000fea0003800000 */
[----:B------:R-:W-:Y:S01]  /*9d70*/  R2UR UR4, R16 ;  /* 0x00000000100472ca */ /* 0x000fe200000e0000 */
[----:B------:R-:W-:Y:S01]  /*9d80*/  BSSY B0, `(.L_x_85) ;  /* 0x000009c000007945 */ /* 0x000fe20003800000 */
[----:B------:R-:W-:Y:S01]  /*9d90*/  LOP3.LUT P2, RZ, R2, 0x1f, RZ, 0xc0, !PT ;  /* 0x0000001f02ff7812 */ /* 0x000fe2000784c0ff */
[----:B------:R-:W-:Y:S01]  /*9da0*/  ULDC UR20, c[0x0][0xc] ;  /* 0x0000030000147ab9 */ /* 0x000fe20000000800 */
[----:B------:R-:W-:Y:S01]  /*9db0*/  MOV R4, 0x1 ;  /* 0x0000000100047802 */ /* 0x000fe20000000f00 */
[----:B------:R-:W-:Y:S01]  /*9dc0*/  ULDC.64 UR18, c[0x0][0x198] ;  /* 0x0000660000127ab9 */ /* 0x000fe20000000a00 */
[----:B------:R-:W-:Y:S01]  /*9dd0*/  PLOP3.LUT P0, PT, P2, P0, PT, 0x2a, 0x0 ;  /* 0x000000000000781c */ /* 0x000fe20001700572 */
[----:B------:R-:W-:Y:S01]  /*9de0*/  ULDC UR21, c[0x0][0xa00] ;  /* 0x0002800000157ab9 */ /* 0x000fe20000000800 */
[----:B------:R-:W-:Y:S02]  /*9df0*/  MOV R0, RZ ;  /* 0x000000ff00007202 */ /* 0x000fe40000000f00 */
[----:B------:R-:W-:-:S03]  /*9e00*/  MOV R5, 0x1 ;  /* 0x0000000100057802 */ /* 0x000fc60000000f00 */
[----:B------:R-:W-:-:S12]  /*9e10*/  ULOP3.LUT UR17, UR4, 0x2, URZ, 0xfc, !UPT ;  /* 0x0000000204117892 */ /* 0x000fd8000f8efc3f */
.L_x_100:
[----:B------:R-:W1:Y:S01]  /*9e20*/  LDC R6, c[0x0][0xa04] ;  /* 0x00028100ff067b82 */ /* 0x000e620000000800 */
[----:B------:R-:W-:Y:S01]  /*9e30*/  MOV R7, R17 ;  /* 0x0000001100077202 */ /* 0x000fe20000000f00 */
[----:B------:R-:W-:-:S06]  /*9e40*/  UMOV UR4, 0xffffffff ;  /* 0xffffffff00047882 */ /* 0x000fcc0000000000 */
[----:B------:R-:W2:Y:S08]  /*9e50*/  LDC R10, c[0x0][0xa10] ;  /* 0x00028400ff0a7b82 */ /* 0x000eb00000000800 */
[----:B------:R-:W3:Y:S01]  /*9e60*/  LDC R13, c[0x0][0xa1c] ;  /* 0x00028700ff0d7b82 */ /* 0x000ee20000000800 */
[----:B-1----:R-:W-:Y:S02]  /*9e70*/  ISETP.NE.AND P2, PT, R6, 0x1, PT ;  /* 0x000000010600780c */ /* 0x002fe40003f45270 */
[----:B--2---:R-:W-:-:S11]  /*9e80*/  ISETP.NE.AND P3, PT, R10, 0x1, PT ;  /* 0x000000010a00780c */ /* 0x004fd60003f65270 */
[----:B------:R-:W1:Y:S01]  /*9e90*/  @P2 LDC.64 R8, c[0x0][0xa08] ;  /* 0x00028200ff082b82 */ /* 0x000e620000000a00 */
[----:B---3--:R-:W-:-:S07]  /*9ea0*/  ISETP.NE.AND P4, PT, R13, 0x1, PT ;  /* 0x000000010d00780c */ /* 0x008fce0003f85270 */
[----:B------:R-:W2:Y:S08]  /*9eb0*/  @P3 LDC R12, c[0x0][0xa14] ;  /* 0x00028500ff0c3b82 */ /* 0x000eb00000000800 */
[----:B------:R-:W3:Y:S08]  /*9ec0*/  @P3 LDC R11, c[0x0][0xa18] ;  /* 0x00028600ff0b3b82 */ /* 0x000ef00000000800 */
[----:B------:R-:W4:Y:S01]  /*9ed0*/  @P4 LDC.64 R2, c[0x0][0xa20] ;  /* 0x00028800ff024b82 */ /* 0x000f220000000a00 */
[----:B-1----:R-:W-:-:S05]  /*9ee0*/  @P2 IMAD.HI.U32 R8, R17, R8, RZ ;  /* 0x0000000811082227 */ /* 0x002fca00078e00ff */
[----:B------:R-:W-:-:S04]  /*9ef0*/  @P2 SHF.R.U32.HI R7, RZ, R9, R8 ;  /* 0x00000009ff072219 */ /* 0x000fc80000011608 */
[----:B------:R-:W-:Y:S01]  /*9f00*/  MOV R9, R7 ;  /* 0x0000000700097202 */ /* 0x000fe20000000f00 */
[----:B--2---:R-:W-:-:S05]  /*9f10*/  @P3 IMAD.HI.U32 R8, R7, R12, RZ ;  /* 0x0000000c07083227 */ /* 0x004fca00078e00ff */
[----:B---3--:R-:W-:-:S05]  /*9f20*/  @P3 SHF.R.U32.HI R9, RZ, R11, R8 ;  /* 0x0000000bff093219 */ /* 0x008fca0000011608 */
[----:B----4-:R-:W-:-:S04]  /*9f30*/  @P4 IMAD.HI.U32 R8, R9, R2, RZ ;  /* 0x0000000209084227 */ /* 0x010fc800078e00ff */
[----:B------:R-:W-:Y:S01]  /*9f40*/  IMAD.MOV.U32 R2, RZ, RZ, R9 ;  /* 0x000000ffff027224 */ /* 0x000fe200078e0009 */
[----:B------:R-:W-:Y:S02]  /*9f50*/  @P4 SHF.R.U32.HI R2, RZ, R3, R8 ;  /* 0x00000003ff024219 */ /* 0x000fe40000011608 */
[----:B------:R-:W-:Y:S02]  /*9f60*/  IADD3 R3, -R9, RZ, RZ ;  /* 0x000000ff09037210 */ /* 0x000fe40007ffe1ff */
[----:B------:R-:W-:-:S03]  /*9f70*/  IADD3 R2, -R2, RZ, RZ ;  /* 0x000000ff02027210 */ /* 0x000fc60007ffe1ff */
[----:B------:R-:W-:Y:S02]  /*9f80*/  IMAD R10, R10, R3, R7 ;  /* 0x000000030a0a7224 */ /* 0x000fe400078e0207 */
[----:B------:R-:W-:Y:S01]  /*9f90*/  IMAD R2, R13, R2, R9 ;  /* 0x000000020d027224 */ /* 0x000fe200078e0209 */
[----:B------:R-:W-:Y:S06]  /*9fa0*/  BRA.DIV UR4, `(.L_x_86) ;  /* 0x0000001e04207947 */ /* 0x000fec000b800000 */
[----:B------:R-:W-:-:S13]  /*9fb0*/  ELECT P6, URZ, PT ;  /* 0x00000000003f782f */ /* 0x000fda00038c0000 */
.L_x_138:
[----:B------:R-:W-:Y:S01]  /*9fc0*/  IADD3 R3, -R7, RZ, RZ ;  /* 0x000000ff07037210 */ /* 0x000fe20007ffe1ff */
[----:B------:R-:W-:Y:S04]  /*9fd0*/  BSSY B1, `(.L_x_87) ;  /* 0x0000034000017945 */ /* 0x000fe80003800000 */
[----:B------:R-:W-:Y:S01]  /*9fe0*/  IMAD R3, R6, R3, R17 ;  /* 0x0000000306037224 */ /* 0x000fe200078e0211 */
[----:B------:R-:W-:-:S04]  /*9ff0*/  MOV R6, RZ ;  /* 0x000000ff00067202 */ /* 0x000fc80000000f00 */
[----:B------:R-:W-:Y:S01]  /*a000*/  SHF.L.U32 R3, R3, 0x7, RZ ;  /* 0x0000000703037819 */ /* 0x000fe200000006ff */
[----:B------:R-:W-:Y:S06]  /*a010*/  @!P6 BRA `(.L_x_88) ;  /* 0x0000000000bce947 */ /* 0x000fec0003800000 */
[----:B------:R-:W1:Y:S01]  /*a020*/  S2R R7, SR_CgaCtaId ;  /* 0x0000000000077919 */ /* 0x000e620000008800 */
[----:B------:R-:W-:-:S04]  /*a030*/  MOV R6, 0x400 ;  /* 0x0000040000067802 */ /* 0x000fc80000000f00 */
[----:B-1----:R-:W-:Y:S02]  /*a040*/  LEA R9, R7, R6, 0x18 ;  /* 0x0000000607097211 */ /* 0x002fe400078ec0ff */
[----:B------:R-:W-:Y:S02]  /*a050*/  SHF.L.U32 R6, R5, 0x1f, RZ ;  /* 0x0000001f05067819 */ /* 0x000fe400000006ff */
[----:B------:R-:W-:-:S04]  /*a060*/  LEA R7, R0, R9, 0x3 ;  /* 0x0000000900077211 */ /* 0x000fc800078e18ff */
[----:B------:R-:W1:Y:S02]  /*a070*/  SYNCS.PHASECHK.TRANS64.TRYWAIT P2, [R7+URZ+0x2e460], R6 ;  /* 0x02e46006070075a7 */ /* 0x000e64000804017f */
[----:B-1----:R-:W-:Y:S05]  /*a080*/  @!P2 BRA `(.L_x_89) ;  /* 0x0000001c0008a947 */ /* 0x002fea0003800000 */
.L_x_139:
[----:B------:R-:W-:Y:S01]  /*a090*/  UPRMT UR4, UR17, 0x9910, URZ ;  /* 0x0000991011047896 */ /* 0x000fe2000800003f */
[----:B-1----:R-:W-:-:S03]  /*a0a0*/  @P1 MOV R6, 0x6000 ;  /* 0x0000600000061802 */ /* 0x002fc60000000f00 */
[----:B------:R-:W-:Y:S01]  /*a0b0*/  UISETP.NE.AND UP0, UPT, UR4, 0x2, UPT ;  /* 0x000000020400788c */ /* 0x000fe2000bf05270 */
[----:B------:R1:W-:Y:S05]  /*a0c0*/  @P1 SYNCS.ARRIVE.TRANS64 RZ, [R7+URZ+0x2e450], R6 ;  /* 0x02e4500607ff19a7 */ /* 0x0003ea000800003f */
[----:B------:R-:W-:-:S13]  /*a0d0*/  PLOP3.LUT P2, PT, PT, PT, UP0, 0x80, 0x0 ;  /* 0x000000000000781c */ /* 0x000fda0003f4f008 */
[----:B-1----:R-:W-:Y:S05]  /*a0e0*/  @P2 BRA `(.L_x_90) ;  /* 0x0000000000042947 */ /* 0x002fea0003800000 */
[----:B------:R-:W-:Y:S01]  /*a0f0*/  BPT.TRAP 0x1 ;  /* 0x000000040000795c */ /* 0x000fe20000300000 */
.L_x_90:
[----:B------:R-:W-:Y:S05]  /*a100*/  @P0 BRA `(.L_x_91) ;  /* 0x0000000000040947 */ /* 0x000fea0003800000 */
[----:B------:R-:W-:Y:S01]  /*a110*/  BPT.TRAP 0x1 ;  /* 0x000000040000795c */ /* 0x000fe20000300000 */
.L_x_91:
[----:B------:R-:W-:Y:S01]  /*a120*/  R2UR UR5, R9 ;  /* 0x00000000090572ca */ /* 0x000fe200000e0000 */
[----:B------:R-:W-:Y:S01]  /*a130*/  UIADD3 UR4, UP0, UR18, 0xf0, URZ ;  /* 0x000000f012047890 */ /* 0x000fe2000ff1e03f */
[----:B------:R-:W-:Y:S01]  /*a140*/  R2UR UR8, R0 ;  /* 0x00000000000872ca */ /* 0x000fe200000e0000 */
[----:B------:R-:W-:Y:S01]  /*a150*/  UMOV UR10, URZ ;  /* 0x0000003f000a7c82 */ /* 0x000fe20008000000 */
[----:B------:R-:W-:Y:S01]  /*a160*/  R2UR UR9, R7 ;  /* 0x00000000070972ca */ /* 0x000fe200000e0000 */
[----:B------:R-:W-:Y:S01]  /*a170*/  UMOV UR6, 0x0 ;  /* 0x0000000000067882 */ /* 0x000fe20000000000 */
[----:B------:R-:W-:Y:S01]  /*a180*/  R2UR UR11, R3 ;  /* 0x00000000030b72ca */ /* 0x000fe200000e0000 */
[----:B------:R-:W-:Y:S01]  /*a190*/  UMOV UR7, 0x10000000 ;  /* 0x1000000000077882 */ /* 0x000fe20000000000 */
[----:B------:R-:W-:Y:S01]  /*a1a0*/  R2UR UR12, R10 ;  /* 0x000000000a0c72ca */ /* 0x000fe200000e0000 */
[----:B------:R-:W-:Y:S01]  /*a1b0*/  UMOV UR15, 0x40 ;  /* 0x00000040000f7882 */ /* 0x000fe20000000000 */
[----:B------:R-:W-:Y:S01]  /*a1c0*/  R2UR UR13, R2 ;  /* 0x00000000020d72ca */ /* 0x000fe200000e0000 */
[----:B------:R-:W-:-:S04]  /*a1d0*/  VIADD R0, R0, 0x1 ;  /* 0x0000000100007836 */ /* 0x000fc80000000000 */
[----:B------:R-:W-:Y:S01]  /*a1e0*/  UIMAD UR8, UR8, 0x6000, UR5 ;  /* 0x00006000080878a4 */ /* 0x000fe2000f8e0205 */
[C---:B------:R-:W-:Y:S01]  /*a1f0*/  ISETP.NE.AND P2, PT, R0.reuse, 0x2, PT ;  /* 0x000000020000780c */ /* 0x040fe20003f45270 */
[----:B------:R-:W-:Y:S02]  /*a200*/  UIADD3 UR9, UR9, 0x2e450, URZ ;  /* 0x0002e45009097890 */ /* 0x000fe4000fffe03f */
[----:B------:R-:W-:Y:S01]  /*a210*/  UIADD3.X UR5, URZ, UR19, URZ, UP0, !UPT ;  /* 0x000000133f057290 */ /* 0x000fe200087fe43f */
[----:B------:R-:W-:Y:S01]  /*a220*/  SEL R6, RZ, 0x1, P2 ;  /* 0x00000001ff067807 */ /* 0x000fe20001000000 */
[----:B------:R-:W-:Y:S01]  /*a230*/  UIADD3 UR14, UR8, 0x2000, URZ ;  /* 0x00002000080e7890 */ /* 0x000fe2000fffe03f */
[----:B------:R-:W-:Y:S01]  /*a240*/  SEL R0, R0, RZ, P2 ;  /* 0x000000ff00007207 */ /* 0x000fe20001000000 */
[----:B------:R-:W-:Y:S01]  /*a250*/  UIADD3 UR16, UR8, 0x4000, URZ ;  /* 0x0000400008107890 */ /* 0x000fe2000fffe03f */
[----:B------:R-:W-:Y:S02]  /*a260*/  LOP3.LUT R5, R5, R6, RZ, 0x3c, !PT ;  /* 0x0000000605057212 */ /* 0x000fe400078e3cff */
[----:B------:R-:W-:-:S02]  /*a270*/  MOV R6, 0x40 ;  /* 0x0000004000067802 */ /* 0x000fc40000000f00 */
[----:B------:R1:W-:Y:S02]  /*a280*/  UTMALDG.4D [UR8], [UR4], desc[UR6] ;  /* 0x00000608040075b4 */ /* 0x0003e40008019000 */
[----:B-1----:R-:W-:Y:S01]  /*a290*/  UMOV UR8, UR14 ;  /* 0x0000000e00087c82 */ /* 0x002fe20008000000 */
[----:B------:R-:W-:Y:S01]  /*a2a0*/  UMOV UR10, UR15 ;  /* 0x0000000f000a7c82 */ /* 0x000fe20008000000 */
[----:B------:R-:W-:Y:S01]  /*a2b0*/  UMOV UR14, 0x80 ;  /* 0x00000080000e7882 */ /* 0x000fe20000000000 */
[----:B------:R1:W-:Y:S02]  /*a2c0*/  UTMALDG.4D [UR8], [UR4], desc[UR6] ;  /* 0x00000608040075b4 */ /* 0x0003e40008019000 */
[----:B-1----:R-:W-:Y:S01]  /*a2d0*/  UMOV UR8, UR16 ;  /* 0x0000001000087c82 */ /* 0x002fe20008000000 */
[----:B------:R-:W-:Y:S02]  /*a2e0*/  UMOV UR10, UR14 ;  /* 0x0000000e000a7c82 */ /* 0x000fe40008000000 */
[----:B------:R1:W-:Y:S02]  /*a2f0*/  UTMALDG.4D [UR8], [UR4], desc[UR6] ;  /* 0x00000608040075b4 */ /* 0x0003e40008019000 */
[----:B-1----:R-:W-:Y:S01]  /*a300*/  NOP ;  /* 0x0000000000007918 */ /* 0x002fe20000000000 */
.L_x_88:
[----:B------:R-:W-:Y:S05]  /*a310*/  BSYNC B1 ;  /* 0x0000000000017941 */ /* 0x000fea0003800000 */
.L_x_87:
[----:B------:R-:W-:Y:S01]  /*a320*/  LOP3.LUT P2, RZ, R4, 0xff, RZ, 0xc0, !PT ;  /* 0x000000ff04ff7812 */ /* 0x000fe2000784c0ff */
[----:B------:R-:W-:-:S12]  /*a330*/  BSSY B1, `(.L_x_92) ;  /* 0x0000009000017945 */ /* 0x000fd80003800000 */
[----:B------:R-:W-:Y:S05]  /*a340*/  @!P2 BRA `(.L_x_93) ;  /* 0x00000000001ca947 */ /* 0x000fea0003800000 */
[----:B------:R-:W1:Y:S01]  /*a350*/  S2R R7, SR_CgaCtaId ;  /* 0x0000000000077919 */ /* 0x000e620000008800 */
[----:B------:R-:W-:-:S04]  /*a360*/  MOV R4, 0x400 ;  /* 0x0000040000047802 */ /* 0x000fc80000000f00 */
[----:B-1----:R-:W-:Y:S02]  /*a370*/  LEA R7, R7, R4, 0x18 ;  /* 0x0000000407077211 */ /* 0x002fe400078ec0ff */
[----:B------:R-:W-:Y:S02]  /*a380*/  SHF.L.U32 R4, RZ, 0x1f, RZ ;  /* 0x0000001fff047819 */ /* 0x000fe400000006ff */
[----:B------:R1:W-:Y:S02]  /*a390*/  SYNCS.ARRIVE.TRANS64.A1T0 RZ, [R7+URZ+0x2e4b0], RZ ;  /* 0x02e4b0ff07ff79a7 */ /* 0x0003e4000810003f */
[----:B------:R-:W2:Y:S02]  /*a3a0*/  SYNCS.PHASECHK.TRANS64.TRYWAIT P2, [R7+URZ+0x2e4b0], R4 ;  /* 0x02e4b004070075a7 */ /* 0x000ea4000804017f */
[----:B-12---:R-:W-:Y:S05]  /*a3b0*/  @!P2 BRA `(.L_x_94) ;  /* 0x000000180050a947 */ /* 0x006fea0003800000 */
.L_x_93:
[----:B------:R-:W-:Y:S05]  /*a3c0*/  BSYNC B1 ;  /* 0x0000000000017941 */ /* 0x000fea0003800000 */
.L_x_92:
[----:B------:R-:W-:Y:S04]  /*a3d0*/  BSSY B1, `(.L_x_95) ;  /* 0x0000032000017945 */ /* 0x000fe80003800000 */
[----:B------:R-:W-:Y:S05]  /*a3e0*/  @!P6 BRA `(.L_x_96) ;  /* 0x0000000000c0e947 */ /* 0x000fea0003800000 */
[----:B-1----:R-:W1:Y:S01]  /*a3f0*/  S2R R7, SR_CgaCtaId ;  /* 0x0000000000077919 */ /* 0x002e620000008800 */
[----:B------:R-:W-:Y:S02]  /*a400*/  MOV R4, 0x400 ;  /* 0x0000040000047802 */ /* 0x000fe40000000f00 */
[----:B------:R-:W-:Y:S02]  /*a410*/  SHF.L.U32 R9, R5, 0x1f, RZ ;  /* 0x0000001f05097819 */ /* 0x000fe400000006ff */
[----:B-1----:R-:W-:-:S04]  /*a420*/  LEA R7, R7, R4, 0x18 ;  /* 0x0000000407077211 */ /* 0x002fc800078ec0ff */
[----:B------:R-:W-:-:S04]  /*a430*/  LEA R4, R0, R7, 0x3 ;  /* 0x0000000700047211 */ /* 0x000fc800078e18ff */
[----:B------:R-:W1:Y:S02]  /*a440*/  SYNCS.PHASECHK.TRANS64.TRYWAIT P2, [R4+URZ+0x2e460], R9 ;  /* 0x02e46009040075a7 */ /* 0x000e64000804017f */
[----:B-1----:R-:W-:Y:S05]  /*a450*/  @!P2 BRA `(.L_x_97) ;  /* 0x00000018003ca947 */ /* 0x002fea0003800000 */
.L_x_140:
[----:B------:R-:W-:Y:S01]  /*a460*/  UPRMT UR4, UR17, 0x9910, URZ ;  /* 0x0000991011047896 */ /* 0x000fe2000800003f */
[----:B-1----:R-:W-:-:S03]  /*a470*/  @P1 MOV R9, 0x6000 ;  /* 0x0000600000091802 */ /* 0x002fc60000000f00 */
[----:B------:R-:W-:Y:S01]  /*a480*/  UISETP.NE.AND UP0, UPT, UR4, 0x2, UPT ;  /* 0x000000020400788c */ /* 0x000fe2000bf05270 */
[----:B------:R1:W-:Y:S05]  /*a490*/  @P1 SYNCS.ARRIVE.TRANS64 RZ, [R4+URZ+0x2e450], R9 ;  /* 0x02e4500904ff19a7 */ /* 0x0003ea000800003f */
[----:B------:R-:W-:-:S13]  /*a4a0*/  PLOP3.LUT P2, PT, PT, PT, UP0, 0x80, 0x0 ;  /* 0x000000000000781c */ /* 0x000fda0003f4f008 */
[----:B-1----:R-:W-:Y:S05]  /*a4b0*/  @P2 BRA `(.L_x_98) ;  /* 0x0000000000042947 */ /* 0x002fea0003800000 */
[----:B------:R-:W-:Y:S01]  /*a4c0*/  BPT.TRAP 0x1 ;  /* 0x000000040000795c */ /* 0x000fe20000300000 */
.L_x_98:
[----:B------:R-:W-:Y:S05]  /*a4d0*/  @P0 BRA `(.L_x_99) ;  /* 0x0000000000040947 */ /* 0x000fea0003800000 */
[----:B------:R-:W-:Y:S01]  /*a4e0*/  BPT.TRAP 0x1 ;  /* 0x000000040000795c */ /* 0x000fe20000300000 */
.L_x_99:
        /* <DEDUP_REMOVED lines=10> */
[----:B------:R-:W-:-:S02]  /*a590*/  R2UR UR12, R10 ;  /* 0x000000000a0c72ca */ /* 0x000fc400000e0000 */
[----:B------:R-:W-:Y:S02]  /*a5a0*/  R2UR UR13, R2 ;  /* 0x00000000020d72ca */ /* 0x000fe400000e0000 */
[----:B------:R-:W-:-:S03]  /*a5b0*/  IADD3 R0, R0, 0x1, RZ ;  /* 0x0000000100007810 */ /* 0x000fc60007ffe0ff */
[----:B------:R-:W-:Y:S01]  /*a5c0*/  UIADD3 UR11, UR11, UR9, URZ ;  /* 0x000000090b0b7290 */ /* 0x000fe2000fffe03f */
[C---:B------:R-:W-:Y:S01]  /*a5d0*/  ISETP.NE.AND P2, PT, R0.reuse, 0x2, PT ;  /* 0x000000020000780c */ /* 0x040fe20003f45270 */
[----:B------:R-:W-:Y:S02]  /*a5e0*/  UIMAD UR8, UR8, 0x6000, UR5 ;  /* 0x00006000080878a4 */ /* 0x000fe4000f8e0205 */
[----:B------:R-:W-:Y:S01]  /*a5f0*/  UIADD3 UR9, UR14, 0x2e450, URZ ;  /* 0x0002e4500e097890 */ /* 0x000fe2000fffe03f */
[----:B------:R-:W-:Y:S01]  /*a600*/  SEL R2, RZ, 0x1, P2 ;  /* 0x00000001ff027807 */ /* 0x000fe20001000000 */
[----:B------:R-:W-:Y:S01]  /*a610*/  UIADD3.X UR5, URZ, UR19, URZ, UP0, !UPT ;  /* 0x000000133f057290 */ /* 0x000fe200087fe43f */
[----:B------:R-:W-:Y:S01]  /*a620*/  SEL R0, R0, RZ, P2 ;  /* 0x000000ff00007207 */ /* 0x000fe20001000000 */
[----:B------:R-:W-:Y:S01]  /*a630*/  UIADD3 UR14, UR8, 0x2000, URZ ;  /* 0x00002000080e7890 */ /* 0x000fe2000fffe03f */
[----:B------:R-:W-:Y:S01]  /*a640*/  LOP3.LUT R5, R5, R2, RZ, 0x3c, !PT ;  /* 0x0000000205057212 */ /* 0x000fe200078e3cff */
[----:B------:R-:W-:-:S05]  /*a650*/  UIADD3 UR16, UR8, 0x4000, URZ ;  /* 0x0000400008107890 */ /* 0x000fca000fffe03f */
        /* <DEDUP_REMOVED lines=8> */
[----:B--2---:R-:W-:Y:S01]  /*a6e0*/  NOP ;  /* 0x0000000000007918 */ /* 0x004fe20000000000 */
.L_x_96:
[----:B------:R-:W-:Y:S05]  /*a6f0*/  BSYNC B1 ;  /* 0x0000000000017941 */ /* 0x000fea0003800000 */
.L_x_95:
[----:B------:R-:W-:Y:S02]  /*a700*/  IADD3 R17, R17, UR20, RZ ;  /* 0x0000001411117c10 */ /* 0x000fe4000fffe0ff */
[----:B-1----:R-:W-:Y:S02]  /*a710*/  PRMT R4, RZ, 0x7610, R4 ;  /* 0x00007610ff047816 */ /* 0x002fe40000000004 */
[----:B------:R-:W-:-:S13]  /*a720*/  ISETP.GE.AND P2, PT, R17, UR21, PT ;  /* 0x0000001511007c0c */ /* 0x000fda000bf46270 */
[----:B------:R-:W-:Y:S05]  /*a730*/  @!P2 BRA `(.L_x_100) ;  /* 0xfffffff400b8a947 */ /* 0x000fea000383ffff */
[----:B------:R-:W-:Y:S05]  /*a740*/  BSYNC B0 ;  /* 0x0000000000007941 */ /* 0x000fea0003800000 */
.L_x_85:
[----:B------:R-:W-:Y:S05]  /*a750*/  EXIT ;  /* 0x000000000000794d */ /* 0x000fea0003800000 */
.L_x_84:
[----:B-1----:R-:W-:Y:S02]  /*a760*/  ULDC UR4, c[0x0][0xa00] ;  /* 0x0002800000047ab9 */ /* 0x002fe40000000800 */
[----:B------:R-:W-:-:S13]  /*a770*/  ISETP.GE.AND P0, PT, R17, UR4, PT ;  /* 0x0000000411007c0c */ /* 0x000fda000bf06270 */
[----:B------:R-:W-:Y:S05]  /*a780*/  @P0 EXIT ;  /* 0x000000000000094d */ /* 0x000fea0003800000 */
[----:B------:R-:W-:Y:S01]  /*a790*/  R2UR UR4, R18 ;  /* 0x00000000120472ca */ /* 0x000fe200000e0000 */
[----:B------:R-:W-:Y:S01]  /*a7a0*/  BSSY B0, `(.L_x_101) ;  /* 0x000010f000007945 */ /* 0x000fe20003800000 */
[----:B------:R-:W-:Y:S01]  /*a7b0*/  LOP3.LUT P0, RZ, R2, 0x1f, RZ, 0xc0, !PT ;  /* 0x0000001f02ff7812 */ /* 0x000fe2000780c0ff */
[----:B------:R-:W-:Y:S01]  /*a7c0*/  IMAD.MOV.U32 R4, RZ, RZ, 0x1 ;  /* 0x00000001ff047424 */ /* 0x000fe200078e00ff */
[----:B------:R-:W-:Y:S01]  /*a7d0*/  MOV R5, 0x1 ;  /* 0x0000000100057802 */ /* 0x000fe20000000f00 */
[----:B------:R-:W-:Y:S01]  /*a7e0*/  ULDC.64 UR16, c[0x0][0x198] ;  /* 0x0000660000107ab9 */ /* 0x000fe20000000a00 */
[----:B------:R-:W-:Y:S01]  /*a7f0*/  PLOP3.LUT P0, PT, P0, P2, PT, 0x2a, 0x0 ;  /* 0x000000000000781c */ /* 0x000fe20000704572 */
[----:B------:R-:W-:Y:S01]  /*a800*/  ULDC UR21, c[0x0][0xc] ;  /* 0x0000030000157ab9 */ /* 0x000fe20000000800 */
[----:B------:R-:W-:-:S05]  /*a810*/  MOV R0, RZ ;  /* 0x000000ff00007202 */ /* 0x000fca0000000f00 */
[----:B------:R-:W-:-:S12]  /*a820*/  ULOP3.LUT UR20, UR4, 0x2, URZ, 0xfc, !UPT ;  /* 0x0000000204147892 */ /* 0x000fd8000f8efc3f */
.L_x_128:
[----:B------:R-:W1:Y:S01]  /*a830*/  LDC R2, c[0x0][0xa04] ;  /* 0x00028100ff027b82 */ /* 0x000e620000000800 */
[----:B------:R-:W-:-:S07]  /*a840*/  UMOV UR4, 0xffffffff ;  /* 0xffffffff00047882 */ /* 0x000fce0000000000 */
        /* <DEDUP_REMOVED lines=9> */
[----:B-1----:R-:W-:Y:S01]  /*a8e0*/  @P3 IMAD.HI.U32 R10, R17, R6, RZ ;  /* 0x00000006110a3227 */ /* 0x002fe200078e00ff */
[----:B------:R-:W-:-:S04]  /*a8f0*/  MOV R6, R17 ;  /* 0x0000001100067202 */ /* 0x000fc80000000f00 */
[----:B------:R-:W-:-:S04]  /*a900*/  @P3 SHF.R.U32.HI R6, RZ, R7, R10 ;  /* 0x00000007ff063219 */ /* 0x000fc8000001160a */
[----:B------:R-:W-:Y:S01]  /*a910*/  MOV R7, R6 ;  /* 0x0000000600077202 */ /* 0x000fe20000000f00 */
[----:B--2---:R-:W-:-:S05]  /*a920*/  @P4 IMAD.HI.U32 R9, R6, R9, RZ ;  /* 0x0000000906094227 */ /* 0x004fca00078e00ff */
[----:B---3--:R-:W-:-:S04]  /*a930*/  @P4 SHF.R.U32.HI R7, RZ, R12, R9 ;  /* 0x0000000cff074219 */ /* 0x008fc80000011609 */
[----:B------:R-:W-:Y:S01]  /*a940*/  MOV R9, R7 ;  /* 0x0000000700097202 */ /* 0x000fe20000000f00 */
[----:B----4-:R-:W-:-:S05]  /*a950*/  @P5 IMAD.HI.U32 R2, R7, R2, RZ ;  /* 0x0000000207025227 */ /* 0x010fca00078e00ff */
[----:B------:R-:W-:Y:S02]  /*a960*/  @P5 SHF.R.U32.HI R9, RZ, R3, R2 ;  /* 0x00000003ff095219 */ /* 0x000fe40000011602 */
[----:B------:R-:W-:-:S05]  /*a970*/  IADD3 R3, -R7, RZ, RZ ;  /* 0x000000ff07037210 */ /* 0x000fca0007ffe1ff */
[----:B------:R-:W-:Y:S01]  /*a980*/  IMAD R2, R11, R3, R6 ;  /* 0x000000030b027224 */ /* 0x000fe200078e0206 */
[----:B------:R-:W-:-:S05]  /*a990*/  IADD3 R3, -R9, RZ, RZ ;  /* 0x000000ff09037210 */ /* 0x000fca0007ffe1ff */
[----:B------:R-:W-:Y:S01]  /*a9a0*/  IMAD R3, R8, R3, R7 ;  /* 0x0000000308037224 */ /* 0x000fe200078e0207 */
[----:B------:R-:W-:Y:S06]  /*a9b0*/  BRA.DIV UR4, `(.L_x_102) ;  /* 0x0000001204f87947 */ /* 0x000fec000b800000 */
[----:B------:R-:W-:-:S13]  /*a9c0*/  ELECT P6, URZ, PT ;  /* 0x00000000003f782f */ /* 0x000fda00038c0000 */
.L_x_143:
[----:B------:R-:W1:Y:S01]  /*a9d0*/  LDC R6, c[0x0][0x28c] ;  /* 0x0000a300ff067b82 */ /* 0x000e620000000800 */
[----:B------:R-:W-:Y:S01]  /*a9e0*/  BSSY B1, `(.L_x_103) ;  /* 0x0000032000017945 */ /* 0x000fe20003800000 */
[----:B-1----:R-:W-:-:S13]  /*a9f0*/  ISETP.GT.AND P3, PT, R6, RZ, P6 ;  /* 0x000000ff0600720c */ /* 0x002fda0003764270 */
[----:B------:R-:W-:Y:S05]  /*aa00*/  @!P3 BRA `(.L_x_104) ;  /* 0x0000000000bcb947 */ /* 0x000fea0003800000 */
[----:B------:R-:W1:Y:S01]  /*aa10*/  S2R R8, SR_CgaCtaId ;  /* 0x0000000000087919 */ /* 0x000e620000008800 */
[----:B------:R-:W-:-:S04]  /*aa20*/  MOV R7, 0x400 ;  /* 0x0000040000077802 */ /* 0x000fc80000000f00 */
[----:B-1----:R-:W-:Y:S02]  /*aa30*/  LEA R9, R8, R7, 0x18 ;  /* 0x0000000708097211 */ /* 0x002fe400078ec0ff */
[----:B------:R-:W-:Y:S02]  /*aa40*/  SHF.L.U32 R7, R4, 0x1f, RZ ;  /* 0x0000001f04077819 */ /* 0x000fe400000006ff */
[----:B------:R-:W-:-:S04]  /*aa50*/  LEA R8, R0, R9, 0x3 ;  /* 0x0000000900087211 */ /* 0x000fc800078e18ff */
[----:B------:R-:W1:Y:S02]  /*aa60*/  SYNCS.PHASECHK.TRANS64.TRYWAIT P4, [R8+URZ+0x2e428], R7 ;  /* 0x02e42807080075a7 */ /* 0x000e64000808017f */
[----:B-1----:R-:W-:Y:S05]  /*aa70*/  @!P4 BRA `(.L_x_105) ;  /* 0x0000001000e8c947 */ /* 0x002fea0003800000 */
.L_x_144:
[----:B------:R-:W-:Y:S01]  /*aa80*/  UPRMT UR4, UR20, 0x9910, URZ ;  /* 0x0000991014047896 */ /* 0x000fe2000800003f */
[----:B-1----:R-:W-:-:S03]  /*aa90*/  @P2 MOV R7, 0x6000 ;  /* 0x0000600000072802 */ /* 0x002fc60000000f00 */
[----:B------:R-:W-:Y:S01]  /*aaa0*/  UISETP.NE.AND UP0, UPT, UR4, 0x2, UPT ;  /* 0x000000020400788c */ /* 0x000fe2000bf05270 */
[----:B------:R1:W-:Y:S05]  /*aab0*/  @P2 SYNCS.ARRIVE.TRANS64 RZ, [R8+URZ+0x2e400], R7 ;  /* 0x02e4000708ff29a7 */ /* 0x0003ea000800003f */
[----:B------:R-:W-:-:S13]  /*aac0*/  PLOP3.LUT P4, PT, PT, PT, UP0, 0x80, 0x0 ;  /* 0x000000000000781c */ /* 0x000fda0003f8f008 */
[----:B-1----:R-:W-:Y:S05]  /*aad0*/  @P4 BRA `(.L_x_106) ;  /* 0x0000000000044947 */ /* 0x002fea0003800000 */
[----:B------:R-:W-:Y:S01]  /*aae0*/  BPT.TRAP 0x1 ;  /* 0x000000040000795c */ /* 0x000fe20000300000 */
.L_x_106:
[----:B------:R-:W-:Y:S05]  /*aaf0*/  @P0 BRA `(.L_x_107) ;  /* 0x0000000000040947 */ /* 0x000fea0003800000 */
[----:B------:R-:W-:Y:S01]  /*ab00*/  BPT.TRAP 0x1 ;  /* 0x000000040000795c */ /* 0x000fe20000300000 */
.L_x_107:
[----:B------:R-:W-:Y:S01]  /*ab10*/  IMAD R9, R0, 0x6000, R9 ;  /* 0x0000600000097824 */ /* 0x000fe200078e0209 */
[----:B------:R-:W-:Y:S01]  /*ab20*/  R2UR UR9, R8 ;  /* 0x00000000080972ca */ /* 0x000fe200000e0000 */
[----:B------:R-:W-:Y:S01]  /*ab30*/  UIADD3 UR4, UP0, UR16, 0x1f0, URZ ;  /* 0x000001f010047890 */ /* 0x000fe2000ff1e03f */
[----:B------:R-:W-:Y:S01]  /*ab40*/  R2UR UR12, R2 ;  /* 0x00000000020c72ca */ /* 0x000fe200000e0000 */
[----:B------:R-:W-:Y:S01]  /*ab50*/  UMOV UR10, URZ ;  /* 0x0000003f000a7c82 */ /* 0x000fe20008000000 */
[----:B------:R-:W-:Y:S01]  /*ab60*/  R2UR UR8, R9 ;  /* 0x00000000090872ca */ /* 0x000fe200000e0000 */
[----:B------:R-:W-:Y:S01]  /*ab70*/  UIADD3.X UR5, URZ, UR17, URZ, UP0, !UPT ;  /* 0x000000113f057290 */ /* 0x000fe200087fe43f */
[----:B------:R-:W-:Y:S01]  /*ab80*/  R2UR UR13, R3 ;  /* 0x00000000030d72ca */ /* 0x000fe200000e0000 */
[----:B------:R-:W-:Y:S01]  /*ab90*/  UMOV UR6, 0x0 ;  /* 0x0000000000067882 */ /* 0x000fe20000000000 */
[----:B------:R-:W-:Y:S01]  /*aba0*/  UMOV UR7, 0x10000000 ;  /* 0x1000000000077882 */ /* 0x000fe20000000000 */
[----:B------:R-:W-:Y:S01]  /*abb0*/  UMOV UR11, URZ ;  /* 0x0000003f000b7c82 */ /* 0x000fe20008000000 */
[----:B------:R-:W-:Y:S01]  /*abc0*/  UMOV UR19, 0x40 ;  /* 0x0000004000137882 */ /* 0x000fe20000000000 */
[----:B------:R-:W-:-:S02]  /*abd0*/  VIADD R0, R0, 0x1 ;  /* 0x0000000100007836 */ /* 0x000fc40000000000 */
[----:B------:R-:W-:-:S03]  /*abe0*/  UIADD3 UR9, UR9, 0x2e400, URZ ;  /* 0x0002e40009097890 */ /* 0x000fc6000fffe03f */
[C---:B------:R-:W-:Y:S01]  /*abf0*/  ISETP.NE.AND P4, PT, R0.reuse, 0x5, PT ;  /* 0x000000050000780c */ /* 0x040fe20003f85270 */
[----:B------:R-:W-:Y:S02]  /*ac00*/  UIADD3 UR14, UR8, 0xc000, URZ ;  /* 0x0000c000080e7890 */ /* 0x000fe4000fffe03f */
[----:B------:R-:W-:Y:S01]  /*ac10*/  UIADD3 UR15, UR8, 0xe000, URZ ;  /* 0x0000e000080f7890 */ /* 0x000fe2000fffe03f */
[----:B------:R-:W-:Y:S01]  /*ac20*/  SEL R7, RZ, 0x1, P4 ;  /* 0x00000001ff077807 */ /* 0x000fe20002000000 */
[----:B------:R-:W-:Y:S01]  /*ac30*/  UIADD3 UR18, UR8, 0x10000, URZ ;  /* 0x0001000008127890 */ /* 0x000fe2000fffe03f */
[----:B------:R-:W-:Y:S02]  /*ac40*/  SEL R0, R0, RZ, P4 ;  /* 0x000000ff00007207 */ /* 0x000fe40002000000 */
[----:B------:R-:W-:Y:S01]  /*ac50*/  UMOV UR8, UR14 ;  /* 0x0000000e00087c82 */ /* 0x000fe20008000000 */
[----:B------:R-:W-:Y:S01]  /*ac60*/  UMOV UR14, 0x80 ;  /* 0x00000080000e7882 */ /* 0x000fe20000000000 */
[----:B------:R1:W-:Y:S01]  /*ac70*/  UTMALDG.4D [UR8], [UR4], desc[UR6] ;  /* 0x00000608040075b4 */ /* 0x0003e20008019000 */
[----:B------:R-:W-:Y:S01]  /*ac80*/  LOP3.LUT R4, R4, R7, RZ, 0x3c, !PT ;  /* 0x0000000704047212 */ /* 0x000fe200078e3cff */
[----:B-1----:R-:W-:Y:S01]  /*ac90*/  UMOV UR8, UR15 ;  /* 0x0000000f00087c82 */ /* 0x002fe20008000000 */
[----:B------:R-:W-:-:S02]  /*aca0*/  UMOV UR10, UR19 ;  /* 0x00000013000a7c82 */ /* 0x000fc40008000000 */
[----:B------:R1:W-:Y:S02]  /*acb0*/  UTMALDG.4D [UR8], [UR4], desc[UR6] ;  /* 0x00000608040075b4 */ /* 0x0003e40008019000 */
[----:B-1----:R-:W-:Y:S01]  /*acc0*/  UMOV UR8, UR18 ;  /* 0x0000001200087c82 */ /* 0x002fe20008000000 */
[----:B------:R-:W-:Y:S02]  /*acd0*/  UMOV UR10, UR14 ;  /* 0x0000000e000a7c82 */ /* 0x000fe40008000000 */
[----:B------:R1:W-:Y:S02]  /*ace0*/  UTMALDG.4D [UR8], [UR4], desc[UR6] ;  /* 0x00000608040075b4 */ /* 0x0003e40008019000 */
[----:B-1----:R-:W-:Y:S01]  /*acf0*/  NOP ;  /* 0x0000000000007918 */ /* 0x002fe20000000000 */
.L_x_104:
[----:B------:R-:W-:Y:S05]  /*ad00*/  BSYNC B1 ;  /* 0x0000000000017941 */ /* 0x000fea0003800000 */
.L_x_103:
        /* <DEDUP_REMOVED lines=10> */
.L_x_109:
[----:B------:R-:W-:Y:S05]  /*adb0*/  BSYNC B1 ;  /* 0x0000000000017941 */ /* 0x000fea0003800000 */
.L_x_108:
[----:B------:R-:W-:Y:S01]  /*adc0*/  BSSY B1, `(.L_x_111) ;  /* 0x0000033000017945 */ /* 0x000fe20003800000 */
[----:B-1----:R-:W-:-:S03]  /*add0*/  MOV R8, RZ ;  /* 0x000000ff00087202 */ /* 0x002fc60000000f00 */
        /* <DEDUP_REMOVED lines=8> */
.L_x_145:
[----:B------:R-:W-:Y:S01]  /*ae60*/  UPRMT UR4, UR20, 0x9910, URZ ;  /* 0x0000991014047896 */ /* 0x000fe2000800003f */
[----:B-1----:R-:W-:-:S03]  /*ae70*/  @P2 MOV R8, 0x6000 ;  /* 0x0000600000082802 */ /* 0x002fc60000000f00 */
[----:B------:R-:W-:Y:S01]  /*ae80*/  UISETP.NE.AND UP0, UPT, UR4, 0x2, UPT ;  /* 0x000000020400788c */ /* 0x000fe2000bf05270 */
[----:B------:R1:W-:Y:S05]  /*ae90*/  @P2 SYNCS.ARRIVE.TRANS64 RZ, [R7+URZ+0x2e400], R8 ;  /* 0x02e4000807ff29a7 */ /* 0x0003ea000800003f */
[----:B------:R-:W-:-:S13]  /*aea0*/  PLOP3.LUT P3, PT, PT, PT, UP0, 0x80, 0x0 ;  /* 0x000000000000781c */ /* 0x000fda0003f6f008 */
[----:B-1----:R-:W-:Y:S05]  /*aeb0*/  @P3 BRA `(.L_x_114) ;  /* 0x0000000000043947 */ /* 0x002fea0003800000 */
[----:B------:R-:W-:Y:S01]  /*aec0*/  BPT.TRAP 0x1 ;  /* 0x000000040000795c */ /* 0x000fe20000300000 */
.L_x_114:
[----:B------:R-:W-:Y:S05]  /*aed0*/  @P0 BRA `(.L_x_115) ;  /* 0x0000000000040947 */ /* 0x000fea0003800000 */
[----:B------:R-:W-:Y:S01]  /*aee0*/  BPT.TRAP 0x1 ;  /* 0x000000040000795c */ /* 0x000fe20000300000 */
.L_x_115:
        /* <DEDUP_REMOVED lines=12> */
[----:B------:R-:W-:-:S02]  /*afb0*/  IADD3 R0, R0, 0x1, RZ ;  /* 0x0000000100007810 */ /* 0x000fc40007ffe0ff */
[----:B------:R-:W-:Y:S01]  /*afc0*/  UIADD3 UR9, UR9, 0x2e400, URZ ;  /* 0x0002e40009097890 */ /* 0x000fe2000fffe03f */
[----:B------:R-:W-:Y:S02]  /*afd0*/  MOV R8, 0x1 ;  /* 0x0000000100087802 */ /* 0x000fe40000000f00 */
        /* <DEDUP_REMOVED lines=17> */
.L_x_112:
[----:B------:R-:W-:Y:S05]  /*b0f0*/  BSYNC B1 ;  /* 0x0000000000017941 */ /* 0x000fea0003800000 */
.L_x_111:
[----:B------:R-:W-:-:S13]  /*b100*/  ISETP.GE.AND P3, PT, R6, 0x41, PT ;  /* 0x000000410600780c */ /* 0x000fda0003f66270 */
[----:B------:R-:W-:Y:S05]  /*b110*/  @!P3 BRA `(.L_x_116) ;  /* 0x0000000400c8b947 */ /* 0x000fea0003800000 */
[----:B------:R-:W-:Y:S01]  /*b120*/  IADD3 R6, R6, 0x3f, RZ ;  /* 0x0000003f06067810 */ /* 0x000fe20007ffe0ff */
[----:B------:R-:W-:Y:S03]  /*b130*/  BSSY B1, `(.L_x_116) ;  /* 0x0000070000017945 */ /* 0x000fe60003800000 */
[----:B------:R-:W-:-:S04]  /*b140*/  SHF.R.S32.HI R5, RZ, 0x1f, R6 ;  /* 0x0000001fff057819 */ /* 0x000fc80000011406 */
[----:B------:R-:W-:-:S04]  /*b150*/  LEA.HI R5, R5, R6, RZ, 0x6 ;  /* 0x0000000605057211 */ /* 0x000fc800078f30ff */
[----:B------:R-:W-:-:S04]  /*b160*/  SHF.R.S32.HI R5, RZ, 0x6, R5 ;  /* 0x00000006ff057819 */ /* 0x000fc80000011405 */
[----:B------:R-:W-:-:S07]  /*b170*/  SHF.L.U32 R5, R5, 0x1, RZ ;  /* 0x0000000105057819 */ /* 0x000fce00000006ff */
.L_x_127:
[----:B------:R-:W-:Y:S04]  /*b180*/  BSSY B2, `(.L_x_117) ;  /* 0x0000032000027945 */ /* 0x000fe80003800000 */
[----:B------:R-:W-:Y:S05]  /*b190*/  @!P6 BRA `(.L_x_118) ;  /* 0x0000000000c0e947 */ /* 0x000fea0003800000 */
[----:B------:R-:W1:Y:S01]  /*b1a0*/  S2R R7, SR_CgaCtaId ;  /* 0x0000000000077919 */ /* 0x000e620000008800 */
[----:B------:R-:W-:Y:S02]  /*b1b0*/  MOV R6, 0x400 ;  /* 0x0000040000067802 */ /* 0x000fe40000000f00 */
[----:B------:R-:W-:Y:S02]  /*b1c0*/  SHF.L.U32 R9, R4, 0x1f, RZ ;  /* 0x0000001f04097819 */ /* 0x000fe400000006ff */
[----:B-1----:R-:W-:-:S05]  /*b1d0*/  LEA R7, R7, R6, 0x18 ;  /* 0x0000000607077211 */ /* 0x002fca00078ec0ff */
[----:B------:R-:W-:-:S04]  /*b1e0*/  IMAD R6, R0, 0x8, R7 ;  /* 0x0000000800067824 */ /* 0x000fc800078e0207 */
[----:B------:R-:W1:Y:S02]  /*b1f0*/  SYNCS.PHASECHK.TRANS64.TRYWAIT P3, [R6+URZ+0x2e428], R9 ;  /* 0x02e42809060075a7 */ /* 0x000e64000806017f */
[----:B-1----:R-:W-:Y:S05]  /*b200*/  @!P3 BRA `(.L_x_119) ;  /* 0x0000000c0040b947 */ /* 0x002fea0003800000 */
.L_x_146:
[----:B------:R-:W-:Y:S01]  /*b210*/  UPRMT UR4, UR20, 0x9910, URZ ;  /* 0x0000991014047896 */ /* 0x000fe2000800003f */
[----:B-1----:R-:W-:-:S03]  /*b220*/  @P2 MOV R9, 0x6000 ;  /* 0x0000600000092802 */ /* 0x002fc60000000f00 */
[----:B------:R-:W-:Y:S01]  /*b230*/  UISETP.NE.AND UP0, UPT, UR4, 0x2, UPT ;  /* 0x000000020400788c */ /* 0x000fe2000bf05270 */
[----:B------:R1:W-:Y:S05]  /*b240*/  @P2 SYNCS.ARRIVE.TRANS64 RZ, [R6+URZ+0x2e400], R9 ;  /* 0x02e4000906ff29a7 */ /* 0x0003ea000800003f */
[----:B------:R-:W-:-:S13]  /*b250*/  PLOP3.LUT P3, PT, PT, PT, UP0, 0x80, 0x0 ;  /* 0x000000000000781c */ /* 0x000fda0003f6f008 */
[----:B-1----:R-:W-:Y:S05]  /*b260*/  @P3 BRA `(.L_x_120) ;  /* 0x0000000000043947 */ /* 0x002fea0003800000 */
[----:B------:R-:W-:Y:S01]  /*b270*/  BPT.TRAP 0x1 ;  /* 0x000000040000795c */ /* 0x000fe20000300000 */
.L_x_120:
[----:B------:R-:W-:Y:S05]  /*b280*/  @P0 BRA `(.L_x_121) ;  /* 0x0000000000040947 */ /* 0x000fea0003800000 */
[----:B------:R-:W-:Y:S01]  /*b290*/  BPT.TRAP 0x1 ;  /* 0x000000040000795c */ /* 0x000fe20000300000 */
.L_x_121:
        /* <DEDUP_REMOVED lines=9> */
[----:B------:R-:W-:Y:S01]  /*b330*/  R2UR UR13, R3 ;  /* 0x00000000030d72ca */ /* 0x000fe200000e0000 */
[----:B------:R-:W-:Y:S01]  /*b340*/  UMOV UR7, 0x10000000 ;  /* 0x1000000000077882 */ /* 0x000fe20000000000 */
[----:B------:R-:W-:Y:S01]  /*b350*/  UMOV UR18, 0x40 ;  /* 0x0000004000127882 */ /* 0x000fe20000000000 */
[----:B------:R-:W-:-:S02]  /*b360*/  IADD3 R0, R0, 0x1, RZ ;  /* 0x0000000100007810 */ /* 0x000fc40007ffe0ff */
[----:B------:R-:W-:Y:S02]  /*b370*/  UIADD3 UR9, UR9, 0x2e400, URZ ;  /* 0x0002e40009097890 */ /* 0x000fe4000fffe03f */
[----:B------:R-:W-:Y:S01]  /*b380*/  USHF.L.U32 UR11, UR11, 0x6, URZ ;  /* 0x000000060b0b7899 */ /* 0x000fe2000800063f */
        /* <DEDUP_REMOVED lines=17> */
.L_x_118:
[----:B------:R-:W-:Y:S05]  /*b4a0*/  BSYNC B2 ;  /* 0x0000000000027941 */ /* 0x000fea0003800000 */
.L_x_117:
[----:B------:R-:W-:Y:S01]  /*b4b0*/  ISETP.LT.OR P3, PT, R5, 0x4, !P6 ;  /* 0x000000040500780c */ /* 0x000fe20007761670 */
[----:B------:R-:W-:-:S12]  /*b4c0*/  BSSY B2, `(.L_x_122) ;  /* 0x0000033000027945 */ /* 0x000fd80003800000 */
[----:B------:R-:W-:Y:S05]  /*b4d0*/  @P3 BRA `(.L_x_123) ;  /* 0x0000000000c43947 */ /* 0x000fea0003800000 */
[----:B------:R-:W1:Y:S01]  /*b4e0*/  S2R R7, SR_CgaCtaId ;  /* 0x0000000000077919 */ /* 0x000e620000008800 */
[----:B------:R-:W-:Y:S02]  /*b4f0*/  MOV R6, 0x400 ;  /* 0x0000040000067802 */ /* 0x000fe40000000f00 */
[----:B------:R-:W-:Y:S02]  /*b500*/  SHF.L.U32 R9, R4, 0x1f, RZ ;  /* 0x0000001f04097819 */ /* 0x000fe400000006ff */
[----:B-1----:R-:W-:-:S04]  /*b510*/  LEA R7, R7, R6, 0x18 ;  /* 0x0000000607077211 */ /* 0x002fc800078ec0ff */
[----:B------:R-:W-:-:S04]  /*b520*/  LEA R6, R0, R7, 0x3 ;  /* 0x0000000700067211 */ /* 0x000fc800078e18ff */
[----:B------:R-:W1:Y:S02]  /*b530*/  SYNCS.PHASECHK.TRANS64.TRYWAIT P3, [R6+URZ+0x2e428], R9 ;  /* 0x02e42809060075a7 */ /* 0x000e64000806017f */
[----:B-1----:R-:W-:Y:S05]  /*b540*/  @!P3 BRA `(.L_x_124) ;  /* 0x000000080084b947 */ /* 0x002fea0003800000 */
.L_x_147:
[----:B------:R-:W-:Y:S01]  /*b550*/  UPRMT UR4, UR20, 0x9910, URZ ;  /* 0x0000991014047896 */ /* 0x000fe2000800003f */
[----:B-1----:R-:W-:-:S03]  /*b560*/  @P1 MOV R9, 0x6000 ;  /* 0x0000600000091802 */ /* 0x002fc60000000f00 */
[----:B------:R-:W-:Y:S01]  /*b570*/  UISETP.NE.AND UP0, UPT, UR4, 0x2, UPT ;  /* 0x000000020400788c */ /* 0x000fe2000bf05270 */
[----:B------:R1:W-:Y:S05]  /*b580*/  @P1 SYNCS.ARRIVE.TRANS64 RZ, [R6+URZ+0x2e400], R9 ;  /* 0x02e4000906ff19a7 */ /* 0x0003ea000800003f */
[----:B------:R-:W-:-:S13]  /*b590*/  PLOP3.LUT P3, PT, PT, PT, UP0, 0x80, 0x0 ;  /* 0x000000000000781c */ /* 0x000fda0003f6f008 */
[----:B-1----:R-:W-:Y:S05]  /*b5a0*/  @P3 BRA `(.L_x_125) ;  /* 0x0000000000043947 */ /* 0x002fea0003800000 */
[----:B------:R-:W-:Y:S01]  /*b5b0*/  BPT.TRAP 0x1 ;  /* 0x000000040000795c */ /* 0x000fe20000300000 */
.L_x_125:
[----:B------:R-:W-:Y:S05]  /*b5c0*/  @P0 BRA `(.L_x_126) ;  /* 0x0000000000040947 */ /* 0x000fea0003800000 */
[----:B------:R-:W-:Y:S01]  /*b5d0*/  BPT.TRAP 0x1 ;  /* 0x000000040000795c */ /* 0x000fe20000300000 */
.L_x_126:
        /* <DEDUP_REMOVED lines=13> */
[----:B------:R-:W-:Y:S01]  /*b6b0*/  UIADD3 UR9, UR9, 0x2e400, URZ ;  /* 0x0002e40009097890 */ /* 0x000fe2000fffe03f */
[----:B------:R-:W-:Y:S01]  /*b6c0*/  IADD3 R8, R8, 0x1, RZ ;  /* 0x0000000108087810 */ /* 0x000fe20007ffe0ff */
        /* <DEDUP_REMOVED lines=18> */
.L_x_123:
[----:B------:R-:W-:Y:S05]  /*b7f0*/  BSYNC B2 ;  /* 0x0000000000027941 */ /* 0x000fea0003800000 */
.L_x_122:
[C---:B------:R-:W-:Y:S02]  /*b800*/  ISETP.GT.AND P3, PT, R5.reuse, 0x4, PT ;  /* 0x000000040500780c */ /* 0x040fe40003f64270 */
[----:B------:R-:W-:-:S11]  /*b810*/  IADD3 R5, R5, -0x2, RZ ;  /* 0xfffffffe05057810 */ /* 0x000fd60007ffe0ff */
[----:B------:R-:W-:Y:S05]  /*b820*/  @P3 BRA `(.L_x_127) ;  /* 0xfffffff800543947 */ /* 0x000fea000383ffff */
[----:B------:R-:W-:Y:S05]  /*b830*/  BSYNC B1 ;  /* 0x0000000000017941 */ /* 0x000fea0003800000 */
.L_x_116:
[----:B------:R-:W-:Y:S01]  /*b840*/  VIADD R17, R17, UR21 ;  /* 0x0000001511117c36 */ /* 0x000fe20008000000 */
[----:B------:R-:W-:Y:S01]  /*b850*/  ULDC UR4, c[0x0][0xa00] ;  /* 0x0002800000047ab9 */ /* 0x000fe20000000800 */
[----:B------:R-:W-:-:S03]  /*b860*/  PRMT R5, RZ, 0x7610, R5 ;  /* 0x00007610ff057816 */ /* 0x000fc60000000005 */
[----:B------:R-:W-:-:S13]  /*b870*/  ISETP.GE.AND P3, PT, R17, UR4, PT ;  /* 0x0000000411007c0c */ /* 0x000fda000bf66270 */
[----:B------:R-:W-:Y:S05]  /*b880*/  @!P3 BRA `(.L_x_128) ;  /* 0xffffffec00e8b947 */ /* 0x000fea000383ffff */
[----:B------:R-:W-:Y:S05]  /*b890*/  BSYNC B0 ;  /* 0x0000000000007941 */ /* 0x000fea0003800000 */
.L_x_101:
[----:B------:R-:W-:Y:S05]  /*b8a0*/  EXIT ;  /* 0x000000000000794d */ /* 0x000fea0003800000 */
.L_x_17:
[----:B-1----:R-:W-:-:S04]  /*b8b0*/  MOV R3, UR4 ;  /* 0x0000000400037c02 */ /* 0x002fc80008000f00 */
[----:B------:R1:W2:Y:S03]  /*b8c0*/  SYNCS.PHASECHK.TRANS64.TRYWAIT P1, [R3+URZ+0x2e450], R0 ;  /* 0x02e45000030075a7 */ /* 0x0002a6000802017f */
[----:B--2---:R-:W-:Y:S05]  /*b8d0*/  @!P1 NANOSLEEP.SYNCS 0x989680 ;  /* 0x009896800000995d */ /* 0x004fea0003900000 */
[----:B------:R-:W2:Y:S02]  /*b8e0*/  @!P1 SYNCS.PHASECHK.TRANS64 P1, [R3+URZ+0x2e450], R0 ;  /* 0x02e45000030095a7 */ /* 0x000ea4000802007f */
[----:B--2---:R-:W-:Y:S05]  /*b8f0*/  @!P1 BRA `(.L_x_17) ;  /* 0xfffffffc00ec9947 */ /* 0x004fea000383ffff */
[----:B------:R-:W-:Y:S05]  /*b900*/  BRA `(.L_x_129) ;  /* 0xffffff58006c7947 */ /* 0x000fea000383ffff */
.L_x_19:
[----:B-1----:R-:W-:-:S04]  /*b910*/  MOV R5, UR7 ;  /* 0x0000000700057c02 */ /* 0x002fc80008000f00 */
[----:B------:R1:W2:Y:S03]  /*b920*/  SYNCS.PHASECHK.TRANS64.TRYWAIT P1, [R5+URZ+0x2e400], R0 ;  /* 0x02e40000050075a7 */ /* 0x0002a6000802017f */
[----:B--2---:R-:W-:Y:S05]  /*b930*/  @!P1 NANOSLEEP.SYNCS 0x989680 ;  /* 0x009896800000995d */ /* 0x004fea0003900000 */
[----:B------:R-:W2:Y:S02]  /*b940*/  @!P1 SYNCS.PHASECHK.TRANS64 P1, [R5+URZ+0x2e400], R0 ;  /* 0x02e40000050095a7 */ /* 0x000ea4000802007f */
[----:B--2---:R-:W-:Y:S05]  /*b950*/  @!P1 BRA `(.L_x_19) ;  /* 0xfffffffc00ec9947 */ /* 0x004fea000383ffff */
[----:B------:R-:W-:Y:S05]  /*b960*/  BRA `(.L_x_130) ;  /* 0xffffff5800847947 */ /* 0x000fea000383ffff */
.L_x_20:
[----:B------:R-:W-:-:S06]  /*b970*/  ULEA UR5, UR61, UR4, 0x3 ;  /* 0x000000043d057291 */ /* 0x000fcc000f8e183f */
[----:B-1----:R-:W-:-:S04]  /*b980*/  MOV R0, UR5 ;  /* 0x0000000500007c02 */ /* 0x002fc80008000f00 */
[----:B------:R1:W2:Y:S03]  /*b990*/  SYNCS.PHASECHK.TRANS64.TRYWAIT P1, [R0+URZ+-0x8], R3 ;  /* 0xfffff803000075a7 */ /* 0x0002a6000802017f */
[----:B--2---:R-:W-:Y:S05]  /*b9a0*/  @!P1 NANOSLEEP.SYNCS 0x989680 ;  /* 0x009896800000995d */ /* 0x004fea0003900000 */
[----:B------:R-:W2:Y:S02]  /*b9b0*/  @!P1 SYNCS.PHASECHK.TRANS64 P1, [R0+URZ+-0x8], R3 ;  /* 0xfffff803000095a7 */ /* 0x000ea4000802007f */
[----:B--2---:R-:W-:Y:S05]  /*b9c0*/  @!P1 BRA `(.L_x_20) ;  /* 0xfffffffc00e89947 */ /* 0x004fea000383ffff */
[----:B------:R-:W-:Y:S05]  /*b9d0*/  BRA `(.L_x_131) ;  /* 0xffffff5800747947 */ /* 0x000fea000383ffff */
.L_x_22:
[----:B-1----:R-:W-:-:S04]  /*b9e0*/  MOV R14, UR5 ;  /* 0x00000005000e7c02 */ /* 0x002fc80008000f00 */
[----:B------:R1:W2:Y:S03]  /*b9f0*/  SYNCS.PHASECHK.TRANS64.TRYWAIT P1, [R14+URZ+0x2e400], R11 ;  /* 0x02e4000b0e0075a7 */ /* 0x0002a6000802017f */
[----:B--2---:R-:W-:Y:S05]  /*ba00*/  @!P1 NANOSLEEP.SYNCS 0x989680 ;  /* 0x009896800000995d */ /* 0x004fea0003900000 */
[----:B------:R-:W2:Y:S02]  /*ba10*/  @!P1 SYNCS.PHASECHK.TRANS64 P1, [R14+URZ+0x2e400], R11 ;  /* 0x02e4000b0e0095a7 */ /* 0x000ea4000802007f */
[----:B--2---:R-:W-:Y:S05]  /*ba20*/  @!P1 BRA `(.L_x_22) ;  /* 0xfffffffc00ec9947 */ /* 0x004fea000383ffff */
[----:B------:R-:W-:Y:S05]  /*ba30*/  BRA `(.L_x_132) ;  /* 0xffffff7400107947 */ /* 0x000fea000383ffff */
.L_x_27:
[----:B-1----:R-:W-:-:S04]  /*ba40*/  MOV R10, UR6 ;  /* 0x00000006000a7c02 */ /* 0x002fc80008000f00 */
[----:B------:R1:W2:Y:S03]  /*ba50*/  SYNCS.PHASECHK.TRANS64.TRYWAIT P2, [R10+URZ+0x2e400], R5 ;  /* 0x02e400050a0075a7 */ /* 0x0002a6000804017f */
[----:B--2---:R-:W-:Y:S05]  /*ba60*/  @!P2 NANOSLEEP.SYNCS 0x989680 ;  /* 0x009896800000a95d */ /* 0x004fea0003900000 */
[----:B------:R-:W2:Y:S02]  /*ba70*/  @!P2 SYNCS.PHASECHK.TRANS64 P2, [R10+URZ+0x2e400], R5 ;  /* 0x02e400050a00a5a7 */ /* 0x000ea4000804007f */
[----:B--2---:R-:W-:Y:S05]  /*ba80*/  @!P2 BRA `(.L_x_27) ;  /* 0xfffffffc00eca947 */ /* 0x004fea000383ffff */
[----:B------:R-:W-:Y:S05]  /*ba90*/  BRA `(.L_x_133) ;  /* 0xffffff7400d47947 */ /* 0x000fea000383ffff */
.L_x_31:
[----:B-1----:R-:W-:-:S04]  /*baa0*/  MOV R14, UR6 ;  /* 0x00000006000e7c02 */ /* 0x002fc80008000f00 */
[----:B------:R1:W2:Y:S03]  /*bab0*/  SYNCS.PHASECHK.TRANS64.TRYWAIT P2, [R14+URZ+0x2e400], R15 ;  /* 0x02e4000f0e0075a7 */ /* 0x0002a6000804017f */
[----:B--2---:R-:W-:Y:S05]  /*bac0*/  @!P2 NANOSLEEP.SYNCS 0x989680 ;  /* 0x009896800000a95d */ /* 0x004fea0003900000 */
[----:B------:R-:W2:Y:S02]  /*bad0*/  @!P2 SYNCS.PHASECHK.TRANS64 P2, [R14+URZ+0x2e400], R15 ;  /* 0x02e4000f0e00a5a7 */ /* 0x000ea4000804007f */
[----:B--2---:R-:W-:Y:S05]  /*bae0*/  @!P2 BRA `(.L_x_31) ;  /* 0xfffffffc00eca947 */ /* 0x004fea000383ffff */
[----:B------:R-:W-:Y:S05]  /*baf0*/  BRA `(.L_x_30) ;  /* 0xffffff9000a87947 */ /* 0x000fea000383ffff */
.L_x_39:
[----:B-1----:R-:W-:-:S04]  /*bb00*/  MOV R10, UR6 ;  /* 0x00000006000a7c02 */ /* 0x002fc80008000f00 */
[----:B------:R1:W2:Y:S03]  /*bb10*/  SYNCS.PHASECHK.TRANS64.TRYWAIT P2, [R10+URZ+0x2e400], R5 ;  /* 0x02e400050a0075a7 */ /* 0x0002a6000804017f */
[----:B--2---:R-:W-:Y:S05]  /*bb20*/  @!P2 NANOSLEEP.SYNCS 0x989680 ;  /* 0x009896800000a95d */ /* 0x004fea0003900000 */
[----:B------:R-:W2:Y:S02]  /*bb30*/  @!P2 SYNCS.PHASECHK.TRANS64 P2, [R10+URZ+0x2e400], R5 ;  /* 0x02e400050a00a5a7 */ /* 0x000ea4000804007f */
[----:B--2---:R-:W-:Y:S05]  /*bb40*/  @!P2 BRA `(.L_x_39) ;  /* 0xfffffffc00eca947 */ /* 0x004fea000383ffff */
[----:B------:R-:W-:Y:S05]  /*bb50*/  BRA `(.L_x_134) ;  /* 0xffffff94009c7947 */ /* 0x000fea000383ffff */
.L_x_43:
[----:B-1----:R-:W-:-:S04]  /*bb60*/  IMAD.U32 R14, RZ, RZ, UR10 ;  /* 0x0000000aff0e7e24 */ /* 0x002fc8000f8e00ff */
[----:B------:R1:W2:Y:S03]  /*bb70*/  SYNCS.PHASECHK.TRANS64.TRYWAIT P2, [R14+URZ+0x2e400], R13 ;  /* 0x02e4000d0e0075a7 */ /* 0x0002a6000804017f */
[----:B--2---:R-:W-:Y:S05]  /*bb80*/  @!P2 NANOSLEEP.SYNCS 0x989680 ;  /* 0x009896800000a95d */ /* 0x004fea0003900000 */
[----:B------:R-:W2:Y:S02]  /*bb90*/  @!P2 SYNCS.PHASECHK.TRANS64 P2, [R14+URZ+0x2e400], R13 ;  /* 0x02e4000d0e00a5a7 */ /* 0x000ea4000804007f */
[----:B--2---:R-:W-:Y:S05]  /*bba0*/  @!P2 BRA `(.L_x_43) ;  /* 0xfffffffc00eca947 */ /* 0x004fea000383ffff */
[----:B------:R-:W-:Y:S05]  /*bbb0*/  BRA `(.L_x_42) ;  /* 0xffffffb400747947 */ /* 0x000fea000383ffff */
.L_x_63:
[----:B------:R-:W-:-:S13]  /*bbc0*/  R2UR UR4, R12 ;  /* 0x000000000c0472ca */ /* 0x000fda00000e0000 */
[----:B-1----:R-:W-:-:S04]  /*bbd0*/  MOV R3, UR4 ;  /* 0x0000000400037c02 */ /* 0x002fc80008000f00 */
[----:B------:R1:W2:Y:S03]  /*bbe0*/  SYNCS.PHASECHK.TRANS64.TRYWAIT P1, [R3+URZ+0x8], R0 ;  /* 0x00000800030075a7 */ /* 0x0002a6000802017f */
[----:B--2---:R-:W-:Y:S05]  /*bbf0*/  @!P1 NANOSLEEP.SYNCS 0x989680 ;  /* 0x009896800000995d */ /* 0x004fea0003900000 */
[----:B------:R-:W2:Y:S02]  /*bc00*/  @!P1 SYNCS.PHASECHK.TRANS64 P1, [R3+URZ+0x8], R0 ;  /* 0x00000800030095a7 */ /* 0x000ea4000802007f */
[----:B--2---:R-:W-:Y:S05]  /*bc10*/  @!P1 BRA `(.L_x_63) ;  /* 0xfffffffc00e89947 */ /* 0x004fea000383ffff */
[----:B------:R-:W-:Y:S05]  /*bc20*/  BRA `(.L_x_135) ;  /* 0xffffffc000a07947 */ /* 0x000fea000383ffff */
.L_x_86:
[----:B------:R-:W-:Y:S01]  /*bc30*/  BSSY B1, `(.L_x_136) ;  /* 0x0000006000017945 */ /* 0x000fe20003800000 */
[----:B------:R-:W-:-:S07]  /*bc40*/  MOV R15, 0xffffffff ;  /* 0xffffffff000f7802 */ /* 0x000fce0000000f00 */
[----:B------:R-:W-:Y:S05]  /*bc50*/  WARPSYNC.COLLECTIVE R15, `(.L_x_137) ;  /* 0x000000000f0c7348 */ /* 0x000fea0003c00000 */
[----:B------:R-:W-:Y:S02]  /*bc60*/  ELECT P6, UR62, PT ;  /* 0x00000000003e782f */ /* 0x000fe400038c0000 */
[----:B------:R-:W-:Y:S01]  /*bc70*/  MOV R14, UR62 ;  /* 0x0000003e000e7c02 */ /* 0x000fe20008000f00 */
[----:B------:R-:W-:Y:S10]  /*bc80*/  ENDCOLLECTIVE ;  /* 0x000000000000791b */ /* 0x000ff40003800000 */
.L_x_137:
[----:B------:R-:W-:Y:S05]  /*bc90*/  BSYNC B1 ;  /* 0x0000000000017941 */ /* 0x000fea0003800000 */
.L_x_136:
[----:B------:R-:W-:Y:S05]  /*bca0*/  BRA `(.L_x_138) ;  /* 0xffffffe000c47947 */ /* 0x000fea000383ffff */
.L_x_89:
[----:B-1----:R1:W2:Y:S02]  /*bcb0*/  SYNCS.PHASECHK.TRANS64.TRYWAIT P2, [R7+URZ+0x2e460], R6 ;  /* 0x02e46006070075a7 */ /* 0x0022a4000804017f */
[----:B--2---:R-:W-:Y:S05]  /*bcc0*/  @!P2 NANOSLEEP.SYNCS 0x989680 ;  /* 0x009896800000a95d */ /* 0x004fea0003900000 */
[----:B------:R-:W2:Y:S02]  /*bcd0*/  @!P2 SYNCS.PHASECHK.TRANS64 P2, [R7+URZ+0x2e460], R6 ;  /* 0x02e460060700a5a7 */ /* 0x000ea4000804007f */
[----:B--2---:R-:W-:Y:S05]  /*bce0*/  @!P2 BRA `(.L_x_89) ;  /* 0xfffffffc00f0a947 */ /* 0x004fea000383ffff */
[----:B------:R-:W-:Y:S05]  /*bcf0*/  BRA `(.L_x_139) ;  /* 0xffffffe000e47947 */ /* 0x000fea000383ffff */
.L_x_94:
[----:B-1----:R1:W2:Y:S02]  /*bd00*/  SYNCS.PHASECHK.TRANS64.TRYWAIT P2, [R7+URZ+0x2e4b0], R4 ;  /* 0x02e4b004070075a7 */ /* 0x0022a4000804017f */
[----:B--2---:R-:W-:Y:S05]  /*bd10*/  @!P2 NANOSLEEP.SYNCS 0x989680 ;  /* 0x009896800000a95d */ /* 0x004fea0003900000 */
[----:B------:R-:W2:Y:S02]  /*bd20*/  @!P2 SYNCS.PHASECHK.TRANS64 P2, [R7+URZ+0x2e4b0], R4 ;  /* 0x02e4b0040700a5a7 */ /* 0x000ea4000804007f */
[----:B--2---:R-:W-:Y:S05]  /*bd30*/  @!P2 BRA `(.L_x_94) ;  /* 0xfffffffc00f0a947 */ /* 0x004fea000383ffff */
[----:B------:R-:W-:Y:S05]  /*bd40*/  BRA `(.L_x_93) ;  /* 0xffffffe4009c7947 */ /* 0x000fea000383ffff */
.L_x_97:
[----:B-1----:R1:W2:Y:S02]  /*bd50*/  SYNCS.PHASECHK.TRANS64.TRYWAIT P2, [R4+URZ+0x2e460], R9 ;  /* 0x02e46009040075a7 */ /* 0x0022a4000804017f */
[----:B--2---:R-:W-:Y:S05]  /*bd60*/  @!P2 NANOSLEEP.SYNCS 0x989680 ;  /* 0x009896800000a95d */ /* 0x004fea0003900000 */
[----:B------:R-:W2:Y:S02]  /*bd70*/  @!P2 SYNCS.PHASECHK.TRANS64 P2, [R4+URZ+0x2e460], R9 ;  /* 0x02e460090400a5a7 */ /* 0x000ea4000804007f */
[----:B--2---:R-:W-:Y:S05]  /*bd80*/  @!P2 BRA `(.L_x_97) ;  /* 0xfffffffc00f0a947 */ /* 0x004fea000383ffff */
[----:B------:R-:W-:Y:S05]  /*bd90*/  BRA `(.L_x_140) ;  /* 0xffffffe400b07947 */ /* 0x000fea000383ffff */
.L_x_102:
[----:B------:R-:W-:Y:S01]  /*bda0*/  BSSY B1, `(.L_x_141) ;  /* 0x0000006000017945 */ /* 0x000fe20003800000 */
[----:B------:R-:W-:-:S07]  /*bdb0*/  MOV R15, 0xffffffff ;  /* 0xffffffff000f7802 */ /* 0x000fce0000000f00 */
[----:B------:R-:W-:Y:S05]  /*bdc0*/  WARPSYNC.COLLECTIVE R15, `(.L_x_142) ;  /* 0x000000000f0c7348 */ /* 0x000fea0003c00000 */
[----:B------:R-:W-:Y:S02]  /*bdd0*/  ELECT P6, UR62, PT ;  /* 0x00000000003e782f */ /* 0x000fe400038c0000 */
[----:B------:R-:W-:Y:S01]  /*bde0*/  MOV R14, UR62 ;  /* 0x0000003e000e7c02 */ /* 0x000fe20008000f00 */
[----:B------:R-:W-:Y:S10]  /*bdf0*/  ENDCOLLECTIVE ;  /* 0x000000000000791b */ /* 0x000ff40003800000 */
.L_x_142:
[----:B------:R-:W-:Y:S05]  /*be00*/  BSYNC B1 ;  /* 0x0000000000017941 */ /* 0x000fea0003800000 */
.L_x_141:
[----:B------:R-:W-:Y:S05]  /*be10*/  BRA `(.L_x_143) ;  /* 0xffffffe800ec7947 */ /* 0x000fea000383ffff */
.L_x_105:
[----:B-1----:R1:W2:Y:S02]  /*be20*/  SYNCS.PHASECHK.TRANS64.TRYWAIT P4, [R8+URZ+0x2e428], R7 ;  /* 0x02e42807080075a7 */ /* 0x0022a4000808017f */
[----:B--2---:R-:W-:Y:S05]  /*be30*/  @!P4 NANOSLEEP.SYNCS 0x989680 ;  /* 0x009896800000c95d */ /* 0x004fea0003900000 */
[----:B------:R-:W2:Y:S02]  /*be40*/  @!P4 SYNCS.PHASECHK.TRANS64 P4, [R8+URZ+0x2e428], R7 ;  /* 0x02e428070800c5a7 */ /* 0x000ea4000808007f */
[----:B--2---:R-:W-:Y:S05]  /*be50*/  @!P4 BRA `(.L_x_105) ;  /* 0xfffffffc00f0c947 */ /* 0x004fea000383ffff */
[----:B------:R-:W-:Y:S05]  /*be60*/  BRA `(.L_x_144) ;  /* 0xffffffec00047947 */ /* 0x000fea000383ffff */
.L_x_110:
[----:B-1----:R1:W2:Y:S02]  /*be70*/  SYNCS.PHASECHK.TRANS64.TRYWAIT P4, [R5+URZ+0x2e4b0], R8 ;  /* 0x02e4b008050075a7 */ /* 0x0022a4000808017f */
[----:B--2---:R-:W-:Y:S05]  /*be80*/  @!P4 NANOSLEEP.SYNCS 0x989680 ;  /* 0x009896800000c95d */ /* 0x004fea0003900000 */
[----:B------:R-:W2:Y:S02]  /*be90*/  @!P4 SYNCS.PHASECHK.TRANS64 P4, [R5+URZ+0x2e4b0], R8 ;  /* 0x02e4b0080500c5a7 */ /* 0x000ea4000808007f */
[----:B--2---:R-:W-:Y:S05]  /*bea0*/  @!P4 BRA `(.L_x_110) ;  /* 0xfffffffc00f0c947 */ /* 0x004fea000383ffff */
[----:B------:R-:W-:Y:S05]  /*beb0*/  BRA `(.L_x_109) ;  /* 0xffffffec00bc7947 */ /* 0x000fea000383ffff */
.L_x_113:
[----:B-1----:R1:W2:Y:S02]  /*bec0*/  SYNCS.PHASECHK.TRANS64.TRYWAIT P3, [R7+URZ+0x2e428], R8 ;  /* 0x02e42808070075a7 */ /* 0x0022a4000806017f */
[----:B--2---:R-:W-:Y:S05]  /*bed0*/  @!P3 NANOSLEEP.SYNCS 0x989680 ;  /* 0x009896800000b95d */ /* 0x004fea0003900000 */
[----:B------:R-:W2:Y:S02]  /*bee0*/  @!P3 SYNCS.PHASECHK.TRANS64 P3, [R7+URZ+0x2e428], R8 ;  /* 0x02e428080700b5a7 */ /* 0x000ea4000806007f */
[----:B--2---:R-:W-:Y:S05]  /*bef0*/  @!P3 BRA `(.L_x_113) ;  /* 0xfffffffc00f0b947 */ /* 0x004fea000383ffff */
[----:B------:R-:W-:Y:S05]  /*bf00*/  BRA `(.L_x_145) ;  /* 0xffffffec00d47947 */ /* 0x000fea000383ffff */
.L_x_119:
[----:B-1----:R1:W2:Y:S02]  /*bf10*/  SYNCS.PHASECHK.TRANS64.TRYWAIT P3, [R6+URZ+0x2e428], R9 ;  /* 0x02e42809060075a7 */ /* 0x0022a4000806017f */
[----:B--2---:R-:W-:Y:S05]  /*bf20*/  @!P3 NANOSLEEP.SYNCS 0x989680 ;  /* 0x009896800000b95d */ /* 0x004fea0003900000 */
[----:B------:R-:W2:Y:S02]  /*bf30*/  @!P3 SYNCS.PHASECHK.TRANS64 P3, [R6+URZ+0x2e428], R9 ;  /* 0x02e428090600b5a7 */ /* 0x000ea4000806007f */
[----:B--2---:R-:W-:Y:S05]  /*bf40*/  @!P3 BRA `(.L_x_119) ;  /* 0xfffffffc00f0b947 */ /* 0x004fea000383ffff */
[----:B------:R-:W-:Y:S05]  /*bf50*/  BRA `(.L_x_146) ;  /* 0xfffffff000ac7947 */ /* 0x000fea000383ffff */
.L_x_124:
[----:B-1----:R1:W2:Y:S02]  /*bf60*/  SYNCS.PHASECHK.TRANS64.TRYWAIT P3, [R6+URZ+0x2e428], R9 ;  /* 0x02e42809060075a7 */ /* 0x0022a4000806017f */
[----:B--2---:R-:W-:Y:S05]  /*bf70*/  @!P3 NANOSLEEP.SYNCS 0x989680 ;  /* 0x009896800000b95d */ /* 0x004fea0003900000 */
[----:B------:R-:W2:Y:S02]  /*bf80*/  @!P3 SYNCS.PHASECHK.TRANS64 P3, [R6+URZ+0x2e428], R9 ;  /* 0x02e428090600b5a7 */ /* 0x000ea4000806007f */
[----:B--2---:R-:W-:Y:S05]  /*bf90*/  @!P3 BRA `(.L_x_124) ;  /* 0xfffffffc00f0b947 */ /* 0x004fea000383ffff */
[----:B------:R-:W-:Y:S05]  /*bfa0*/  BRA `(.L_x_147) ;  /* 0xfffffff400687947 */ /* 0x000fea000383ffff */
        .weak           $__internal_0_$__cuda_sm20_rcp_rn_f32_slowpath
        .type           $__internal_0_$__cuda_sm20_rcp_rn_f32_slowpath,@function
        .size           $__internal_0_$__cuda_sm20_rcp_rn_f32_slowpath,(.L_x_153 - $__internal_0_$__cuda_sm20_rcp_rn_f32_slowpath)
$__internal_0_$__cuda_sm20_rcp_rn_f32_slowpath:
[----:B------:R-:W-:Y:S01]  /*bfb0*/  SHF.L.U32 R0, R3, 0x1, RZ ;  /* 0x0000000103007819 */ /* 0x000fe200000006ff */
[----:B------:R-:W-:Y:S03]  /*bfc0*/  BSSY B2, `(.L_x_148) ;  /* 0x0000030000027945 */ /* 0x000fe60003800000 */
[----:B------:R-:W-:-:S04]  /*bfd0*/  SHF.R.U32.HI R121, RZ, 0x18, R0 ;  /* 0x00000018ff797819 */ /* 0x000fc80000011600 */
[----:B------:R-:W-:-:S13]  /*bfe0*/  ISETP.NE.U32.AND P0, PT, R121, RZ, PT ;  /* 0x000000ff7900720c */ /* 0x000fda0003f05070 */
[----:B------:R-:W-:Y:S05]  /*bff0*/  @P0 BRA `(.L_x_149) ;  /* 0x0000000000280947 */ /* 0x000fea0003800000 */
[----:B------:R-:W-:-:S04]  /*c000*/  SHF.L.U32 R0, R3, 0x1, RZ ;  /* 0x0000000103007819 */ /* 0x000fc800000006ff */
[----:B------:R-:W-:-:S13]  /*c010*/  ISETP.NE.AND P0, PT, R0, RZ, PT ;  /* 0x000000ff0000720c */ /* 0x000fda0003f05270 */
[----:B------:R-:W-:Y:S01]  /*c020*/  @P0 FFMA R7, R3, 1.84467440737095516160e+19, RZ ;  /* 0x5f80000003070823 */ /* 0x000fe200000000ff */
[----:B------:R-:W-:Y:S08]  /*c030*/  @!P0 MUFU.RCP R6, R3 ;  /* 0x0000000300068308 */ /* 0x000ff00000001000 */
[----:B------:R-:W1:Y:S02]  /*c040*/  @P0 MUFU.RCP R0, R7 ;  /* 0x0000000700000308 */ /* 0x000e640000001000 */
[----:B-1----:R-:W-:-:S04]  /*c050*/  @P0 FFMA R13, R7, R0, -1 ;  /* 0xbf800000070d0423 */ /* 0x002fc80000000000 */
[----:B------:R-:W-:-:S04]  /*c060*/  @P0 FADD.FTZ R13, -R13, -RZ ;  /* 0x800000ff0d0d0221 */ /* 0x000fc80000010100 */
[----:B------:R-:W-:-:S04]  /*c070*/  @P0 FFMA R0, R0, R13, R0 ;  /* 0x0000000d00000223 */ /* 0x000fc80000000000 */
[----:B------:R-:W-:Y:S01]  /*c080*/  @P0 FFMA R6, R0, 1.84467440737095516160e+19, RZ ;  /* 0x5f80000000060823 */ /* 0x000fe200000000ff */
[----:B------:R-:W-:Y:S06]  /*c090*/  BRA `(.L_x_150) ;  /* 0x0000000000887947 */ /* 0x000fec0003800000 */
.L_x_149:
[----:B------:R-:W-:-:S04]  /*c0a0*/  IADD3 R122, R121, -0xfd, RZ ;  /* 0xffffff03797a7810 */ /* 0x000fc80007ffe0ff */
[----:B------:R-:W-:-:S13]  /*c0b0*/  ISETP.GT.U32.AND P0, PT, R122, 0x1, PT ;  /* 0x000000017a00780c */ /* 0x000fda0003f04070 */
[----:B------:R-:W-:Y:S05]  /*c0c0*/  @P0 BRA `(.L_x_151) ;  /* 0x0000000000780947 */ /* 0x000fea0003800000 */
[----:B------:R-:W-:Y:S02]  /*c0d0*/  LOP3.LUT R0, R3, 0x7fffff, RZ, 0xc0, !PT ;  /* 0x007fffff03007812 */ /* 0x000fe400078ec0ff */
[----:B------:R-:W-:Y:S02]  /*c0e0*/  MOV R15, 0x3 ;  /* 0x00000003000f7802 */ /* 0x000fe40000000f00 */
[----:B------:R-:W-:Y:S02]  /*c0f0*/  LOP3.LUT R0, R0, 0x3f800000, RZ, 0xfc, !PT ;  /* 0x3f80000000007812 */ /* 0x000fe400078efcff */
[----:B------:R-:W-:Y:S02]  /*c100*/  SHF.L.U32 R15, R15, R122, RZ ;  /* 0x0000007a0f0f7219 */ /* 0x000fe400000006ff */
[----:B------:R-:W1:Y:S02]  /*c110*/  MUFU.RCP R7, R0 ;  /* 0x0000000000077308 */ /* 0x000e640000001000 */
[----:B-1----:R-:W-:-:S04]  /*c120*/  FFMA R6, R0, R7, -1 ;  /* 0xbf80000000067423 */ /* 0x002fc80000000007 */
[----:B------:R-:W-:-:S04]  /*c130*/  FADD.FTZ R6, -R6, -RZ ;  /* 0x800000ff06067221 */ /* 0x000fc80000010100 */
[CCC-:B------:R-:W-:Y:S01]  /*c140*/  FFMA.RM R13, R7.reuse, R6.reuse, R7.reuse ;  /* 0x00000006070d7223 */ /* 0x1c0fe20000004007 */
[----:B------:R-:W-:-:S04]  /*c150*/  FFMA.RP R14, R7, R6, R7 ;  /* 0x00000006070e7223 */ /* 0x000fc80000008007 */
[C---:B------:R-:W-:Y:S02]  /*c160*/  LOP3.LUT R6, R13.reuse, 0x7fffff, RZ, 0xc0, !PT ;  /* 0x007fffff0d067812 */ /* 0x040fe400078ec0ff */
[----:B------:R-:W-:Y:S02]  /*c170*/  FSETP.NEU.FTZ.AND P0, PT, R13, R14, PT ;  /* 0x0000000e0d00720b */ /* 0x000fe40003f1d000 */
[----:B------:R-:W-:Y:S02]  /*c180*/  LOP3.LUT R6, R6, 0x800000, RZ, 0xfc, !PT ;  /* 0x0080000006067812 */ /* 0x000fe400078efcff */
[----:B------:R-:W-:Y:S02]  /*c190*/  SEL R7, RZ, 0xffffffff, !P0 ;  /* 0xffffffffff077807 */ /* 0x000fe40004000000 */
[----:B------:R-:W-:-:S03]  /*c1a0*/  LOP3.LUT R15, R15, R6, RZ, 0xc0, !PT ;  /* 0x000000060f0f7212 */ /* 0x000fc600078ec0ff */
[----:B------:R-:W-:Y:S01]  /*c1b0*/  IMAD.MOV R7, RZ, RZ, -R7 ;  /* 0x000000ffff077224 */ /* 0x000fe200078e0a07 */
[----:B------:R-:W-:-:S04]  /*c1c0*/  SHF.R.U32.HI R15, RZ, R122, R15 ;  /* 0x0000007aff0f7219 */ /* 0x000fc8000001160f */
[----:B------:R-:W-:Y:S02]  /*c1d0*/  LOP3.LUT P1, RZ, R7, R122, R6, 0xf8, !PT ;  /* 0x0000007a07ff7212 */ /* 0x000fe4000782f806 */
[C---:B------:R-:W-:Y:S02]  /*c1e0*/  LOP3.LUT P0, RZ, R15.reuse, 0x1, RZ, 0xc0, !PT ;  /* 0x000000010fff7812 */ /* 0x040fe4000780c0ff */
[----:B------:R-:W-:Y:S02]  /*c1f0*/  LOP3.LUT P2, RZ, R15, 0x2, RZ, 0xc0, !PT ;  /* 0x000000020fff7812 */ /* 0x000fe4000784c0ff */
[----:B------:R-:W-:Y:S02]  /*c200*/  IADD3 R7, R121, -0xfc, RZ ;  /* 0xffffff0479077810 */ /* 0x000fe40007ffe0ff */
[----:B------:R-:W-:Y:S02]  /*c210*/  PLOP3.LUT P0, PT, P0, P1, P2, 0xe0, 0x0 ;  /* 0x000000000000781c */ /* 0x000fe40000703c20 */
[----:B------:R-:W-:-:S02]  /*c220*/  LOP3.LUT P1, RZ, R3, 0x7fffff, RZ, 0xc0, !PT ;  /* 0x007fffff03ff7812 */ /* 0x000fc4000782c0ff */
[----:B------:R-:W-:Y:S02]  /*c230*/  SEL R0, RZ, 0x1, !P0 ;  /* 0x00000001ff007807 */ /* 0x000fe40004000000 */
[----:B------:R-:W-:Y:S02]  /*c240*/  SHF.R.U32.HI R6, RZ, R7, R6 ;  /* 0x00000007ff067219 */ /* 0x000fe40000011606 */
[----:B------:R-:W-:-:S04]  /*c250*/  IADD3 R0, -R0, RZ, RZ ;  /* 0x000000ff00007210 */ /* 0x000fc80007ffe1ff */
[----:B------:R-:W-:-:S13]  /*c260*/  ISETP.GE.AND P0, PT, R0, RZ, PT ;  /* 0x000000ff0000720c */ /* 0x000fda0003f06270 */
[----:B------:R-:W-:-:S04]  /*c270*/  @!P0 IADD3 R6, R6, 0x1, RZ ;  /* 0x0000000106068810 */ /* 0x000fc80007ffe0ff */
[----:B------:R-:W-:-:S04]  /*c280*/  @!P1 SHF.L.U32 R6, R6, 0x1, RZ ;  /* 0x0000000106069819 */ /* 0x000fc800000006ff */
[----:B------:R-:W-:Y:S01]  /*c290*/  LOP3.LUT R6, R6, 0x80000000, R3, 0xf8, !PT ;  /* 0x8000000006067812 */ /* 0x000fe200078ef803 */
[----:B------:R-:W-:Y:S06]  /*c2a0*/  BRA `(.L_x_150) ;  /* 0x0000000000047947 */ /* 0x000fec0003800000 */
.L_x_151:
[----:B------:R1:W2:Y:S02]  /*c2b0*/  MUFU.RCP R6, R3 ;  /* 0x0000000300067308 */ /* 0x0002a40000001000 */
.L_x_150:
[----:B------:R-:W-:Y:S05]  /*c2c0*/  BSYNC B2 ;  /* 0x0000000000027941 */ /* 0x000fea0003800000 */
.L_x_148:
[----:B--2---:R-:W-:Y:S02]  /*c2d0*/  MOV R0, R6 ;  /* 0x0000000600007202 */ /* 0x004fe40000000f00 */
[----:B------:R-:W-:Y:S02]  /*c2e0*/  MOV R6, R20 ;  /* 0x0000001400067202 */ /* 0x000fe40000000f00 */
[----:B------:R-:W-:-:S04]  /*c2f0*/  MOV R7, 0x0 ;  /* 0x0000000000077802 */ /* 0x000fc80000000f00 */
[----:B-1----:R-:W-:Y:S05]  /*c300*/  RET.REL.NODEC R6 `(_ZN7cutlass13device_kernelINS_4fmha6kernel28FmhaKernelTmaWarpSpecializedINS1_10collective30FmhaMainloopTmaWarpSpecializedINS_6half_tEffN4cute5tupleIJNS7_1CILi128EEENS9_ILi64EEENS9_ILi192EEEEEENS8_IJiNS9_ILi1EEENS8_IJiiEEEEEESG_SG_NS4_14ResidualFusionEJNS2_6OptionILNS2_3TagE0ENS9_ILb1EEEEENSI_ILSJ_2ESK_EEEEENS4_15FmhaFwdEpilogueIS6_fNS8_IJSB_SC_SB_EEEEENS2_23PersistentTileSchedulerEJSL_SM_EEEEEvNT_6ParamsE) ;  /* 0xffffff3c063c7950 */ /* 0x002fea0003c3ffff */
.L_x_152:
[----:B------:R-:W-:-:S00]  /*c310*/  BRA `(.L_x_152) ;  /* 0xfffffffc00fc7947 */ /* 0x000fc0000383ffff */
[----:B------:R-:W-:-:S00]  /*c320*/  NOP ;  /* 0x0000000000007918 */ /* 0x000fc00000000000 */
        /* <DEDUP_REMOVED lines=13> */
.L_x_153:


//--------------------- .nv.global.init           --------------------------
	.section	.nv.global.init,"aw",@progbits
.nv.global.init:
	.type		$str$24,@object
	.size		$str$24,($str$25 - $str$24)
$str$24:
        /*0000*/ 	.byte	0x28, 0x61, 0x64, 0x64, 0x72, 0x65, 0x73, 0x73, 0x20, 0x26, 0x20, 0x6d, 0x61, 0x73, 0x6b, 0x29
        /*0010*/ 	.byte	0x20, 0x3d, 0x3d, 0x20, 0x30, 0x00
	.type		$str$25,@object
	.size		$str$25,(__unnamed_1 - $str$25)
$str$25:
        /*0016*/ 	.byte	0x2f, 0x74, 0x6d, 0x70, 0x2f, 0x63, 0x75, 0x74, 0x6c, 0x61, 0x73, 0x73, 0x5f, 0x73, 0x77, 0x65
        /*0026*/ 	.byte	0x65, 0x70, 0x5f, 0x73, 0x72, 0x63, 0x2f, 0x69, 0x6e, 0x63, 0x6c, 0x75, 0x64, 0x65, 0x2f, 0x63
        /*0036*/ 	.byte	0x75, 0x74, 0x65, 0x2f, 0x70, 0x6f, 0x69, 0x6e, 0x74, 0x65, 0x72, 0x5f, 0x66, 0x6c, 0x61, 0x67
        /*0046*/ 	.byte	0x67, 0x65, 0x64, 0x2e, 0x68, 0x70, 0x70, 0x00
	.type		__unnamed_1,@object
	.size		__unnamed_1,(__unnamed_2 - __unnamed_1)
__unnamed_1:
        /*004e*/ 	.byte	0x61, 0x75, 0x74, 0x6f, 0x20, 0x63, 0x75, 0x74, 0x65, 0x3a, 0x3a, 0x61, 0x73, 0x5f, 0x70, 0x6f
        /* <DEDUP_REMOVED lines=27> */
        /*020e*/ 	.byte	0x3e, 0x3e, 0x3e, 0x3e, 0x3e, 0x5d, 0x00
	.type		__unnamed_2,@object
	.size		__unnamed_2,(.L_1 - __unnamed_2)
__unnamed_2:
        /* <DEDUP_REMOVED lines=29> */
.L_1:


//--------------------- .nv.shared._ZN7cutlass13device_kernelINS_4fmha6kernel28FmhaKernelTmaWarpSpecializedINS1_10collective30FmhaMainloopTmaWarpSpecializedINS_6half_tEffN4cute5tupleIJNS7_1CILi128EEENS9_ILi64EEENS9_ILi192EEEEEENS8_IJiNS9_ILi1EEENS8_IJiiEEEEEESG_SG_NS4_14ResidualFusionEJNS2_6OptionILNS2_3TagE0ENS9_ILb1EEEEENSI_ILSJ_2ESK_EEEEENS4_15FmhaFwdEpilogueIS6_fNS8_IJSB_SC_SB_EEEEENS2_23PersistentTileSchedulerEJSL_SM_EEEEEvNT_6ParamsE --------------------------
	.section	.nv.shared._ZN7cutlass13device_kernelINS_4fmha6kernel28FmhaKernelTmaWarpSpecializedINS1_10collective30FmhaMainloopTmaWarpSpecializedINS_6half_tEffN4cute5tupleIJNS7_1CILi128EEENS9_ILi64EEENS9_ILi192EEEEEENS8_IJiNS9_ILi1EEENS8_IJiiEEEEEESG_SG_NS4_14ResidualFusionEJNS2_6OptionILNS2_3TagE0ENS9_ILb1EEEEENSI_ILSJ_2ESK_EEEEENS4_15FmhaFwdEpilogueIS6_fNS8_IJSB_SC_SB_EEEEENS2_23PersistentTileSchedulerEJSL_SM_EEEEEvNT_6ParamsE,"aw",@nobits
	.sectionflags	@""
	.align	16
	.zero		1024


//--------------------- .nv.shared.reserved.0     --------------------------
	.section	.nv.shared.reserved.0,"aw",@nobits
	.weak		__nv_reservedSMEM_offset_0_alias
	.size		__nv_reservedSMEM_offset_0_alias, 0, 0
	.other		__nv_reservedSMEM_offset_0_alias,@"STO_CUDA_RESERVED_SHARED STV_DEFAULT"
__nv_reservedSMEM_offset_0_alias:
	.zero		0


//--------------------- .nv.global                --------------------------
	.section	.nv.global,"aw",@nobits
.nv.global:
	.type		_ZN39_INTERNAL_8dff4ec8_4_k_cu_40960462_35884cute1_E,@object
	.size		_ZN39_INTERNAL_8dff4ec8_4_k_cu_40960462_35884cute1_E,(_ZN39_INTERNAL_8dff4ec8_4_k_cu_40960462_35884cuda3std3__45__cpo6cbeginE - _ZN39_INTERNAL_8dff4ec8_4_k_cu_40960462_35884cute1_E)
_ZN39_INTERNAL_8dff4ec8_4_k_cu_40960462_35884cute1_E:
	.zero		1
	.type		_ZN39_INTERNAL_8dff4ec8_4_k_cu_40960462_35884cuda3std3__45__cpo6cbeginE,@object
	.size		_ZN39_INTERNAL_8dff4ec8_4_k_cu_40960462_35884cuda3std3__45__cpo6cbeginE,(_ZN39_INTERNAL_8dff4ec8_4_k_cu_40960462_35884cuda3std3__48in_placeE - _ZN39_INTERNAL_8dff4ec8_4_k_cu_40960462_35884cuda3std3__45__cpo6cbeginE)
_ZN39_INTERNAL_8dff4ec8_4_k_cu_40960462_35884cuda3std3__45__cpo6cbeginE:
	.zero		1
	.type		_ZN39_INTERNAL_8dff4ec8_4_k_cu_40960462_35884cuda3std3__48in_placeE,@object
	.size		_ZN39_INTERNAL_8dff4ec8_4_k_cu_40960462_35884cuda3std3__48in_placeE,(_ZN39_INTERNAL_8dff4ec8_4_k_cu_40960462_35884cuda3std6ranges3__45__cpo9iter_moveE - _ZN39_INTERNAL_8dff4ec8_4_k_cu_40960462_35884cuda3std3__48in_placeE)
_ZN39_INTERNAL_8dff4ec8_4_k_cu_40960462_35884cuda3std3__48in_placeE:
	.zero		1
	.type		_ZN39_INTERNAL_8dff4ec8_4_k_cu_40960462_35884cuda3std6ranges3__45__cpo9iter_moveE,@object
	.size		_ZN39_INTERNAL_8dff4ec8_4_k_cu_40960462_35884cuda3std6ranges3__45__cpo9iter_moveE,(_ZN39_INTERNAL_8dff4ec8_4_k_cu_40960462_35884cuda3std3__45__cpo5beginE - _ZN39_INTERNAL_8dff4ec8_4_k_cu_40960462_35884cuda3std6ranges3__45__cpo9iter_moveE)
_ZN39_INTERNAL_8dff4ec8_4_k_cu_40960462_35884cuda3std6ranges3__45__cpo9iter_moveE:
	.zero		1
	.type		_ZN39_INTERNAL_8dff4ec8_4_k_cu_40960462_35884cuda3std3__45__cpo5beginE,@object
	.size		_ZN39_INTERNAL_8dff4ec8_4_k_cu_40960462_35884cuda3std3__45__cpo5beginE,(_ZN39_INTERNAL_8dff4ec8_4_k_cu_40960462_35884cuda3std3__441_GLOBAL__N__8dff4ec8_4_k_cu_40960462_35886ignoreE - _ZN39_INTERNAL_8dff4ec8_4_k_cu_40960462_35884cuda3std3__45__cpo5beginE)
_ZN39_INTERNAL_8dff4ec8_4_k_cu_40960462_35884cuda3std3__45__cpo5beginE:
	.zero		1
	.type		_ZN39_INTERNAL_8dff4ec8_4_k_cu_40960462_35884cuda3std3__441_GLOBAL__N__8dff4ec8_4_k_cu_40960462_35886ignoreE,@object
	.size		_ZN39_INTERNAL_8dff4ec8_4_k_cu_40960462_35884cuda3std3__441_GLOBAL__N__8dff4ec8_4_k_cu_40960462_35886ignoreE,(_ZN39_INTERNAL_8dff4ec8_4_k_cu_40960462_35884cute7productE - _ZN39_INTERNAL_8dff4ec8_4_k_cu_40960462_35884cuda3std3__441_GLOBAL__N__8dff4ec8_4_k_cu_40960462_35886ignoreE)
_ZN39_INTERNAL_8dff4ec8_4_k_cu_40960462_35884cuda3std3__441_GLOBAL__N__8dff4ec8_4_k_cu_40960462_35886ignoreE:
	.zero		1
	.type		_ZN39_INTERNAL_8dff4ec8_4_k_cu_40960462_35884cute7productE,@object
	.size		_ZN39_INTERNAL_8dff4ec8_4_k_cu_40960462_35884cute7productE,(_ZN39_INTERNAL_8dff4ec8_4_k_cu_40960462_35884cuda3std3__45__cpo3endE - _ZN39_INTERNAL_8dff4ec8_4_k_cu_40960462_35884cute7productE)
_ZN39_INTERNAL_8dff4ec8_4_k_cu_40960462_35884cute7productE:
	.zero		1
	.type		_ZN39_INTERNAL_8dff4ec8_4_k_cu_40960462_35884cuda3std3__45__cpo3endE,@object
	.size		_ZN39_INTERNAL_8dff4ec8_4_k_cu_40960462_35884cuda3std3__45__cpo3endE,(_ZN39_INTERNAL_8dff4ec8_4_k_cu_40960462_35884cuda3std3__419piecewise_constructE - _ZN39_INTERNAL_8dff4ec8_4_k_cu_40960462_35884cuda3std3__45__cpo3endE)
_ZN39_INTERNAL_8dff4ec8_4_k_cu_40960462_35884cuda3std3__45__cpo3endE:
	.zero		1
	.type		_ZN39_INTERNAL_8dff4ec8_4_k_cu_40960462_35884cuda3std3__419piecewise_constructE,@object
	.size		_ZN39_INTERNAL_8dff4ec8_4_k_cu_40960462_35884cuda3std3__419piecewise_constructE,(_ZN39_INTERNAL_8dff4ec8_4_k_cu_40960462_35884cuda3std3__45__cpo4cendE - _ZN39_INTERNAL_8dff4ec8_4_k_cu_40960462_35884cuda3std3__419piecewise_constructE)
_ZN39_INTERNAL_8dff4ec8_4_k_cu_40960462_35884cuda3std3__419piecewise_constructE:
	.zero		1
	.type		_ZN39_INTERNAL_8dff4ec8_4_k_cu_40960462_35884cuda3std3__45__cpo4cendE,@object
	.size		_ZN39_INTERNAL_8dff4ec8_4_k_cu_40960462_35884cuda3std3__45__cpo4cendE,(_ZN39_INTERNAL_8dff4ec8_4_k_cu_40960462_35884cuda3std6ranges3__45__cpo4swapE - _ZN39_INTERNAL_8dff4ec8_4_k_cu_40960462_35884cuda3std3__45__cpo4cendE)
_ZN39_INTERNAL_8dff4ec8_4_k_cu_40960462_35884cuda3std3__45__cpo4cendE:
	.zero		1
	.type		_ZN39_INTERNAL_8dff4ec8_4_k_cu_40960462_35884cuda3std6ranges3__45__cpo4swapE,@object
	.size		_ZN39_INTERNAL_8dff4ec8_4_k_cu_40960462_35884cuda3std6ranges3__45__cpo4swapE,(.L_9 - _ZN39_INTERNAL_8dff4ec8_4_k_cu_40960462_35884cuda3std6ranges3__45__cpo4swapE)
_ZN39_INTERNAL_8dff4ec8_4_k_cu_40960462_35884cuda3std6ranges3__45__cpo4swapE:
	.zero		1
.L_9:


//--------------------- .nv.constant0._ZN7cutlass13device_kernelINS_4fmha6kernel28FmhaKernelTmaWarpSpecializedINS1_10collective30FmhaMainloopTmaWarpSpecializedINS_6half_tEffN4cute5tupleIJNS7_1CILi128EEENS9_ILi64EEENS9_ILi192EEEEEENS8_IJiNS9_ILi1EEENS8_IJiiEEEEEESG_SG_NS4_14ResidualFusionEJNS2_6OptionILNS2_3TagE0ENS9_ILb1EEEEENSI_ILSJ_2ESK_EEEEENS4_15FmhaFwdEpilogueIS6_fNS8_IJSB_SC_SB_EEEEENS2_23PersistentTileSchedulerEJSL_SM_EEEEEvNT_6ParamsE --------------------------
	.section	.nv.constant0._ZN7cutlass13device_kernelINS_4fmha6kernel28FmhaKernelTmaWarpSpecializedINS1_10collective30FmhaMainloopTmaWarpSpecializedINS_6half_tEffN4cute5tupleIJNS7_1CILi128EEENS9_ILi64EEENS9_ILi192EEEEEENS8_IJiNS9_ILi1EEENS8_IJiiEEEEEESG_SG_NS4_14ResidualFusionEJNS2_6OptionILNS2_3TagE0ENS9_ILb1EEEEENSI_ILSJ_2ESK_EEEEENS4_15FmhaFwdEpilogueIS6_fNS8_IJSB_SC_SB_EEEEENS2_23PersistentTileSchedulerEJSL_SM_EEEEEvNT_6ParamsE,"a",@progbits
	.sectionflags	@""
	.align	4
.nv.constant0._ZN7cutlass13device_kernelINS_4fmha6kernel28FmhaKernelTmaWarpSpecializedINS1_10collective30FmhaMainloopTmaWarpSpecializedINS_6half_tEffN4cute5tupleIJNS7_1CILi128EEENS9_ILi64EEENS9_ILi192EEEEEENS8_IJiNS9_ILi1EEENS8_IJiiEEEEEESG_SG_NS4_14ResidualFusionEJNS2_6OptionILNS2_3TagE0ENS9_ILb1EEEEENSI_ILSJ_2ESK_EEEEENS4_15FmhaFwdEpilogueIS6_fNS8_IJSB_SC_SB_EEEEENS2_23PersistentTileSchedulerEJSL_SM_EEEEEvNT_6ParamsE:
	.zero		2688


//--------------------- SYMBOLS --------------------------

	.type		.nv.reservedSmem.offset0,@object
	.size		.nv.reservedSmem.offset0,0x4
	.type		__assertfail,@function
